	.target	sm_100a

	.elftype	@"ET_EXEC"


//--------------------- .note.nv.tkinfo           --------------------------
	.section	.note.nv.tkinfo,"",@"SHT_NOTE"
	.sectionflags	@"SHF_NOTE_NV_TKINFO"
	.tkinfo
        /*0018*/ 	.word	0x00000002
        /*0030*/ 	.string	""
        /*0030*/ 	.string	"ptxas"
        /*0030*/ 	.string	"Cuda compilation tools, release 13.0, V13.0.88"
        /*0030*/ 	.string	"Build cuda_13.0.r13.0/compiler.36424714_0"
        /*0030*/ 	.string	"-arch sm_100a -m 64 "



//--------------------- .note.nv.cuinfo           --------------------------
	.section	.note.nv.cuinfo,"",@"SHT_NOTE"
	.sectionflags	@"SHF_NOTE_NV_CUINFO"
        /*0018*/ 	.short	0x0002
        /*001a*/ 	.short	0x0064
        /*001c*/ 	.short	0x0082
	.zero		2


//--------------------- .nv.info                  --------------------------
	.section	.nv.info,"",@"SHT_CUDA_INFO"
	.align	4


	//----- nvinfo : EIATTR_REGCOUNT
	.align		4
        /*0000*/ 	.byte	0x04, 0x2f
        /*0002*/ 	.short	(.L_20 - .L_19)
	.align		4
.L_19:
        /*0004*/ 	.word	index@(_ZN7cutlass13device_kernelINS_4gemm6kernel13GemmUniversalIN4cute5tupleIJiiiiEEENS1_10collective13CollectiveMmaINS1_35MainloopSm100TmaUmmaWarpSpecializedILi3ELi2ELi2ENS5_IJNS4_1CILi1EEESB_SB_EEEEENS5_IJNSA_ILi128EEENSA_ILi256EEESE_EEEaNS5_IJlSB_lEEEaSH_NS4_8TiledMMAINS4_8MMA_AtomIJNS4_15SM100_MMA_S8_SSIaaiLi128ELi256ELNS4_4UMMA5MajorE0ELSM_0ELNSL_8SaturateE0EEEEEENS4_6LayoutISC_NS5_IJNSA_ILi0EEESR_SR_EEEEENS5_IJNS4_10UnderscoreESU_SU_EEEEENS4_13SM90_TMA_LOADENS4_14ComposedLayoutINS4_7SwizzleILi3ELi4ELi3EEENS4_18smem_ptr_flag_bitsILi8EEENSQ_INS5_IJNSA_ILi8EEESE_EEENS5_IJSE_SB_EEEEEEEvNS4_8identityESX_S17_vS18_EENS_8epilogue10collective18CollectiveEpilogueINS1A_23Sm100TmaWarpSpecializedILi4ELi2ELi64ELb0ELb0EEEJSG_NS5_IJNSQ_ISE_SB_EENSQ_INSA_ILi64EEESB_EEEEEaSH_aSH_NS1A_6fusion15FusionCallbacksIS1E_NS1J_17LinearCombinationIaiaiLNS_15FloatRoundStyleE2EEESG_S1I_JEEENS4_5SM1004TMEM4LOAD26SM100_TMEM_LOAD_32dp32b64xESX_NSY_INSZ_ILi2ELi4ELi3EEES12_NSQ_INS5_IJS13_S1G_EEENS5_IJS1G_SB_EEEEEEENS4_39AutoVectorizingCopyWithAssumedAlignmentILi128EEENS4_14SM90_TMA_STOREES1X_S1Z_S1Z_EEEvvEEEEvNT_6ParamsE)
        /*0008*/ 	.word	0x000000af


	//----- nvinfo : EIATTR_FRAME_SIZE
	.align		4
.L_20:
        /*000c*/ 	.byte	0x04, 0x11
        /*000e*/ 	.short	(.L_22 - .L_21)
	.align		4
.L_21:
        /*0010*/ 	.word	index@($__internal_2_$__cuda_sm10x_tcgen05_guardrail_trap_unallocated_columns_being_dealloced)
        /*0014*/ 	.word	0x00000000


	//----- nvinfo : EIATTR_FRAME_SIZE
	.align		4
.L_22:
        /*0018*/ 	.byte	0x04, 0x11
        /*001a*/ 	.short	(.L_24 - .L_23)
	.align		4
.L_23:
        /*001c*/ 	.word	index@($__internal_1_$__cuda_sm10x_tcgen05_guardrail_trap_phase_invalid_during_alloc)
        /*0020*/ 	.word	0x00000000


	//----- nvinfo : EIATTR_FRAME_SIZE
	.align		4
.L_24:
        /*0024*/ 	.byte	0x04, 0x11
        /*0026*/ 	.short	(.L_26 - .L_25)
	.align		4
.L_25:
        /*0028*/ 	.word	index@($__internal_0_$__cuda_sm10x_tcgen05_guardrail_trap_col_being_dealloced_not_returned_by_alloc)
        /*002c*/ 	.word	0x00000000


	//----- nvinfo : EIATTR_FRAME_SIZE
	.align		4
.L_26:
        /*0030*/ 	.byte	0x04, 0x11
        /*0032*/ 	.short	(.L_28 - .L_27)
	.align		4
.L_27:
        /*0034*/ 	.word	index@(_ZN7cutlass13device_kernelINS_4gemm6kernel13GemmUniversalIN4cute5tupleIJiiiiEEENS1_10collective13CollectiveMmaINS1_35MainloopSm100TmaUmmaWarpSpecializedILi3ELi2ELi2ENS5_IJNS4_1CILi1EEESB_SB_EEEEENS5_IJNSA_ILi128EEENSA_ILi256EEESE_EEEaNS5_IJlSB_lEEEaSH_NS4_8TiledMMAINS4_8MMA_AtomIJNS4_15SM100_MMA_S8_SSIaaiLi128ELi256ELNS4_4UMMA5MajorE0ELSM_0ELNSL_8SaturateE0EEEEEENS4_6LayoutISC_NS5_IJNSA_ILi0EEESR_SR_EEEEENS5_IJNS4_10UnderscoreESU_SU_EEEEENS4_13SM90_TMA_LOADENS4_14ComposedLayoutINS4_7SwizzleILi3ELi4ELi3EEENS4_18smem_ptr_flag_bitsILi8EEENSQ_INS5_IJNSA_ILi8EEESE_EEENS5_IJSE_SB_EEEEEEEvNS4_8identityESX_S17_vS18_EENS_8epilogue10collective18CollectiveEpilogueINS1A_23Sm100TmaWarpSpecializedILi4ELi2ELi64ELb0ELb0EEEJSG_NS5_IJNSQ_ISE_SB_EENSQ_INSA_ILi64EEESB_EEEEEaSH_aSH_NS1A_6fusion15FusionCallbacksIS1E_NS1J_17LinearCombinationIaiaiLNS_15FloatRoundStyleE2EEESG_S1I_JEEENS4_5SM1004TMEM4LOAD26SM100_TMEM_LOAD_32dp32b64xESX_NSY_INSZ_ILi2ELi4ELi3EEES12_NSQ_INS5_IJS13_S1G_EEENS5_IJS1G_SB_EEEEEEENS4_39AutoVectorizingCopyWithAssumedAlignmentILi128EEENS4_14SM90_TMA_STOREES1X_S1Z_S1Z_EEEvvEEEEvNT_6ParamsE)
        /*0038*/ 	.word	0x00000000


	//----- nvinfo : EIATTR_MIN_STACK_SIZE
	.align		4
.L_28:
        /*003c*/ 	.byte	0x04, 0x12
        /*003e*/ 	.short	(.L_30 - .L_29)
	.align		4
.L_29:
        /*0040*/ 	.word	index@(_ZN7cutlass13device_kernelINS_4gemm6kernel13GemmUniversalIN4cute5tupleIJiiiiEEENS1_10collective13CollectiveMmaINS1_35MainloopSm100TmaUmmaWarpSpecializedILi3ELi2ELi2ENS5_IJNS4_1CILi1EEESB_SB_EEEEENS5_IJNSA_ILi128EEENSA_ILi256EEESE_EEEaNS5_IJlSB_lEEEaSH_NS4_8TiledMMAINS4_8MMA_AtomIJNS4_15SM100_MMA_S8_SSIaaiLi128ELi256ELNS4_4UMMA5MajorE0ELSM_0ELNSL_8SaturateE0EEEEEENS4_6LayoutISC_NS5_IJNSA_ILi0EEESR_SR_EEEEENS5_IJNS4_10UnderscoreESU_SU_EEEEENS4_13SM90_TMA_LOADENS4_14ComposedLayoutINS4_7SwizzleILi3ELi4ELi3EEENS4_18smem_ptr_flag_bitsILi8EEENSQ_INS5_IJNSA_ILi8EEESE_EEENS5_IJSE_SB_EEEEEEEvNS4_8identityESX_S17_vS18_EENS_8epilogue10collective18CollectiveEpilogueINS1A_23Sm100TmaWarpSpecializedILi4ELi2ELi64ELb0ELb0EEEJSG_NS5_IJNSQ_ISE_SB_EENSQ_INSA_ILi64EEESB_EEEEEaSH_aSH_NS1A_6fusion15FusionCallbacksIS1E_NS1J_17LinearCombinationIaiaiLNS_15FloatRoundStyleE2EEESG_S1I_JEEENS4_5SM1004TMEM4LOAD26SM100_TMEM_LOAD_32dp32b64xESX_NSY_INSZ_ILi2ELi4ELi3EEES12_NSQ_INS5_IJS13_S1G_EEENS5_IJS1G_SB_EEEEEEENS4_39AutoVectorizingCopyWithAssumedAlignmentILi128EEENS4_14SM90_TMA_STOREES1X_S1Z_S1Z_EEEvvEEEEvNT_6ParamsE)
        /*0044*/ 	.word	0x00000000
.L_30:


//--------------------- .nv.compat                --------------------------
	.section	.nv.compat,"",@"SHT_CUDA_COMPAT_INFO"
	.align	4
        /*0000*/ 	.byte	0x02, 0x09, 0x01, 0x00, 0x02, 0x02, 0x03, 0x00, 0x02, 0x05, 0x06, 0x00, 0x03, 0x07, 0x01, 0x01
        /*0010*/ 	.byte	0x02, 0x03, 0x01, 0x00, 0x02, 0x06, 0x01, 0x00, 0x04, 0x0b, 0x08, 0x00, 0x01, 0x00, 0x00, 0x00
        /*0020*/ 	.byte	0x00, 0x00, 0x00, 0x00


//--------------------- .nv.info._ZN7cutlass13device_kernelINS_4gemm6kernel13GemmUniversalIN4cute5tupleIJiiiiEEENS1_10collective13CollectiveMmaINS1_35MainloopSm100TmaUmmaWarpSpecializedILi3ELi2ELi2ENS5_IJNS4_1CILi1EEESB_SB_EEEEENS5_IJNSA_ILi128EEENSA_ILi256EEESE_EEEaNS5_IJlSB_lEEEaSH_NS4_8TiledMMAINS4_8MMA_AtomIJNS4_15SM100_MMA_S8_SSIaaiLi128ELi256ELNS4_4UMMA5MajorE0ELSM_0ELNSL_8SaturateE0EEEEEENS4_6LayoutISC_NS5_IJNSA_ILi0EEESR_SR_EEEEENS5_IJNS4_10UnderscoreESU_SU_EEEEENS4_13SM90_TMA_LOADENS4_14ComposedLayoutINS4_7SwizzleILi3ELi4ELi3EEENS4_18smem_ptr_flag_bitsILi8EEENSQ_INS5_IJNSA_ILi8EEESE_EEENS5_IJSE_SB_EEEEEEEvNS4_8identityESX_S17_vS18_EENS_8epilogue10collective18CollectiveEpilogueINS1A_23Sm100TmaWarpSpecializedILi4ELi2ELi64ELb0ELb0EEEJSG_NS5_IJNSQ_ISE_SB_EENSQ_INSA_ILi64EEESB_EEEEEaSH_aSH_NS1A_6fusion15FusionCallbacksIS1E_NS1J_17LinearCombinationIaiaiLNS_15FloatRoundStyleE2EEESG_S1I_JEEENS4_5SM1004TMEM4LOAD26SM100_TMEM_LOAD_32dp32b64xESX_NSY_INSZ_ILi2ELi4ELi3EEES12_NSQ_INS5_IJS13_S1G_EEENS5_IJS1G_SB_EEEEEEENS4_39AutoVectorizingCopyWithAssumedAlignmentILi128EEENS4_14SM90_TMA_STOREES1X_S1Z_S1Z_EEEvvEEEEvNT_6ParamsE --------------------------
	.section	.nv.info._ZN7cutlass13device_kernelINS_4gemm6kernel13GemmUniversalIN4cute5tupleIJiiiiEEENS1_10collective13CollectiveMmaINS1_35MainloopSm100TmaUmmaWarpSpecializedILi3ELi2ELi2ENS5_IJNS4_1CILi1EEESB_SB_EEEEENS5_IJNSA_ILi128EEENSA_ILi256EEESE_EEEaNS5_IJlSB_lEEEaSH_NS4_8TiledMMAINS4_8MMA_AtomIJNS4_15SM100_MMA_S8_SSIaaiLi128ELi256ELNS4_4UMMA5MajorE0ELSM_0ELNSL_8SaturateE0EEEEEENS4_6LayoutISC_NS5_IJNSA_ILi0EEESR_SR_EEEEENS5_IJNS4_10UnderscoreESU_SU_EEEEENS4_13SM90_TMA_LOADENS4_14ComposedLayoutINS4_7SwizzleILi3ELi4ELi3EEENS4_18smem_ptr_flag_bitsILi8EEENSQ_INS5_IJNSA_ILi8EEESE_EEENS5_IJSE_SB_EEEEEEEvNS4_8identityESX_S17_vS18_EENS_8epilogue10collective18CollectiveEpilogueINS1A_23Sm100TmaWarpSpecializedILi4ELi2ELi64ELb0ELb0EEEJSG_NS5_IJNSQ_ISE_SB_EENSQ_INSA_ILi64EEESB_EEEEEaSH_aSH_NS1A_6fusion15FusionCallbacksIS1E_NS1J_17LinearCombinationIaiaiLNS_15FloatRoundStyleE2EEESG_S1I_JEEENS4_5SM1004TMEM4LOAD26SM100_TMEM_LOAD_32dp32b64xESX_NSY_INSZ_ILi2ELi4ELi3EEES12_NSQ_INS5_IJS13_S1G_EEENS5_IJS1G_SB_EEEEEEENS4_39AutoVectorizingCopyWithAssumedAlignmentILi128EEENS4_14SM90_TMA_STOREES1X_S1Z_S1Z_EEEvvEEEEvNT_6ParamsE,"",@"SHT_CUDA_INFO"
	.sectionflags	@""
	.align	4


	//----- nvinfo : EIATTR_CUDA_API_VERSION
	.align		4
        /*0000*/ 	.byte	0x04, 0x37
        /*0002*/ 	.short	(.L_32 - .L_31)
.L_31:
        /*0004*/ 	.word	0x00000082


	//----- nvinfo : EIATTR_KPARAM_INFO
	.align		4
.L_32:
        /*0008*/ 	.byte	0x04, 0x17
        /*000a*/ 	.short	(.L_34 - .L_33)
.L_33:
        /*000c*/ 	.word	0x00000000
        /*0010*/ 	.short	0x0000
        /*0012*/ 	.short	0x0000
        /*0014*/ 	.byte	0x00, 0xf0, 0x01, 0x20


	//----- nvinfo : EIATTR_AT_ENTRY_FRAGMENTS
	.align		4
.L_34:
        /*0018*/ 	.byte	0x04, 0x4f
        /*001a*/ 	.short	(.L_36 - .L_35)


	//   ....[0]....
.L_35:
        /*001c*/ 	.word	0x00000006


	//----- nvinfo : EIATTR_RESERVED_SMEM_USED
	.align		4
.L_36:
        /*0020*/ 	.byte	0x01, 0x41
	.zero		2


	//----- nvinfo : EIATTR_SPARSE_MMA_MASK
	.align		4
        /*0024*/ 	.byte	0x03, 0x50
        /*0026*/ 	.short	0x0000


	//----- nvinfo : EIATTR_TCGEN05_1CTA_USED
	.align		4
        /*0028*/ 	.byte	0x01, 0x51
	.zero		2


	//----- nvinfo : EIATTR_MAXREG_COUNT
	.align		4
        /*002c*/ 	.byte	0x03, 0x1b
        /*002e*/ 	.short	0x00ff


	//----- nvinfo : EIATTR_NUM_BARRIERS
	.align		4
        /*0030*/ 	.byte	0x02, 0x4c
        /*0032*/ 	.byte	0x07
	.zero		1


	//----- nvinfo : EIATTR_EXTERNS
	.align		4
        /*0034*/ 	.byte	0x04, 0x0f
        /*0036*/ 	.short	(.L_38 - .L_37)


	//   ....[0]....
	.align		4
.L_37:
        /*0038*/ 	.word	index@(__assertfail)


	//----- nvinfo : EIATTR_MERCURY_ISA_VERSION
	.align		4
.L_38:
        /*003c*/ 	.byte	0x03, 0x5f
        /*003e*/ 	.short	0x0101


	//----- nvinfo : EIATTR_INT_WARP_WIDE_INSTR_OFFSETS
	.align		4
        /*0040*/ 	.byte	0x04, 0x31
        /*0042*/ 	.short	(.L_40 - .L_39)


	//   ....[0]....
.L_39:
        /*0044*/ 	.word	0x00001d90


	//   ....[1]....
        /*0048*/ 	.word	0x00003630


	//   ....[2]....
        /*004c*/ 	.word	0x00003650


	//   ....[3]....
        /*0050*/ 	.word	0x00003680


	//   ....[4]....
        /*0054*/ 	.word	0x00003fc0


	//   ....[5]....
        /*0058*/ 	.word	0x00004030


	//   ....[6]....
        /*005c*/ 	.word	0x00004110


	//   ....[7]....
        /*0060*/ 	.word	0x00004190


	//   ....[8]....
        /*0064*/ 	.word	0x000042a0


	//   ....[9]....
        /*0068*/ 	.word	0x00004330


	//   ....[10]....
        /*006c*/ 	.word	0x00004510


	//   ....[11]....
        /*0070*/ 	.word	0x00004670


	//----- nvinfo : EIATTR_COOP_GROUP_MASK_REGIDS
	.align		4
.L_40:
        /*0074*/ 	.byte	0x04, 0x29
        /*0076*/ 	.short	(.L_42 - .L_41)


	//   ....[0]....
.L_41:
        /*0078*/ 	.word	0xffffffff


	//   ....[1]....
        /*007c*/ 	.word	0xffffffff


	//   ....[2]....
        /*0080*/ 	.word	0xffffffff


	//   ....[3]....
        /*0084*/ 	.word	0xffffffff


	//   ....[4]....
        /*0088*/ 	.word	0xffffffff


	//   ....[5]....
        /*008c*/ 	.word	0xffffffff


	//   ....[6]....
        /*0090*/ 	.word	0xffffffff


	//   ....[7]....
        /*0094*/ 	.word	0xffffffff


	//   ....[8]....
        /*0098*/ 	.word	0xffffffff


	//   ....[9]....
        /*009c*/ 	.word	0xffffffff


	//   ....[10]....
        /*00a0*/ 	.word	0xffffffff


	//   ....[11]....
        /*00a4*/ 	.word	0xffffffff


	//   ....[12]....
        /*00a8*/ 	.word	0xffffffff


	//----- nvinfo : EIATTR_COOP_GROUP_INSTR_OFFSETS
	.align		4
.L_42:
        /*00ac*/ 	.byte	0x04, 0x28
        /*00ae*/ 	.short	(.L_44 - .L_43)


	//   ....[0]....
.L_43:
        /*00b0*/ 	.word	0x00000090


	//   ....[1]....
        /*00b4*/ 	.word	0x000004d0


	//   ....[2]....
        /*00b8*/ 	.word	0x00000620


	//   ....[3]....
        /*00bc*/ 	.word	0x000007c0


	//   ....[4]....
        /*00c0*/ 	.word	0x000008c0


	//   ....[5]....
        /*00c4*/ 	.word	0x00000a30


	//   ....[6]....
        /*00c8*/ 	.word	0x00000b90


	//   ....[7]....
        /*00cc*/ 	.word	0x00001c70


	//   ....[8]....
        /*00d0*/ 	.word	0x000029c0


	//   ....[9]....
        /*00d4*/ 	.word	0x00002bd0


	//   ....[10]....
        /*00d8*/ 	.word	0x00002c00


	//   ....[11]....
        /*00dc*/ 	.word	0x00003510


	//   ....[12]....
        /*00e0*/ 	.word	0x00003740


	//----- nvinfo : EIATTR_VRC_CTA_INIT_COUNT
	.align		4
.L_44:
        /*00e4*/ 	.byte	0x02, 0x4a
        /*00e6*/ 	.byte	0x80
	.zero		1


	//----- nvinfo : EIATTR_SYSCALL_OFFSETS
	.align		4
        /*00e8*/ 	.byte	0x04, 0x46
        /*00ea*/ 	.short	(.L_46 - .L_45)


	//   ....[0]....
.L_45:
        /*00ec*/ 	.word	0x000050f0


	//   ....[1]....
        /*00f0*/ 	.word	0x00005230


	//   ....[2]....
        /*00f4*/ 	.word	0x00005a90


	//   ....[3]....
        /*00f8*/ 	.word	0x00007090


	//   ....[4]....
        /*00fc*/ 	.word	0x00008630


	//   ....[5]....
        /*0100*/ 	.word	0x00009c00


	//----- nvinfo : EIATTR_MBARRIER_INSTR_OFFSETS
	.align		4
.L_46:
        /*0104*/ 	.byte	0x04, 0x39
        /*0106*/ 	.short	(.L_48 - .L_47)


	//   ....[0]....
.L_47:
        /*0108*/ 	.word	0x000005b0
        /*010c*/ 	.word	0x000000ff
        /*0110*/ 	.word	0x00000000
        /*0114*/ 	.short	0x0100
        /*0116*/ 	.byte	0x05
	.zero		1


	//   ....[1]....
        /*0118*/ 	.word	0x000005c0
        /*011c*/ 	.word	0x000000ff
        /*0120*/ 	.word	0x00000018
        /*0124*/ 	.short	0x0100
        /*0126*/ 	.byte	0x05
	.zero		1


	//   ....[2]....
        /*0128*/ 	.word	0x000005d0
        /*012c*/ 	.word	0x000000ff
        /*0130*/ 	.word	0x00000008
        /*0134*/ 	.short	0x0100
        /*0136*/ 	.byte	0x05
	.zero		1


	//   ....[3]....
        /*0138*/ 	.word	0x000005e0
        /*013c*/ 	.word	0x000000ff
        /*0140*/ 	.word	0x00000020
        /*0144*/ 	.short	0x0100
        /*0146*/ 	.byte	0x05
	.zero		1


	//   ....[4]....
        /*0148*/ 	.word	0x000005f0
        /*014c*/ 	.word	0x000000ff
        /*0150*/ 	.word	0x00000010
        /*0154*/ 	.short	0x0100
        /*0156*/ 	.byte	0x05
	.zero		1


	//   ....[5]....
        /*0158*/ 	.word	0x00000600
        /*015c*/ 	.word	0x000000ff
        /*0160*/ 	.word	0x00000028
        /*0164*/ 	.short	0x0100
        /*0166*/ 	.byte	0x05
	.zero		1


	//   ....[6]....
        /*0168*/ 	.word	0x00000730
        /*016c*/ 	.word	0x000000ff
        /*0170*/ 	.word	0x00000030
        /*0174*/ 	.short	0x0100
        /*0176*/ 	.byte	0x07
	.zero		1


	//   ....[7]....
        /*0178*/ 	.word	0x00000740
        /*017c*/ 	.word	0x000000ff
        /*0180*/ 	.word	0x00000050
        /*0184*/ 	.short	0x0100
        /*0186*/ 	.byte	0x07
	.zero		1


	//   ....[8]....
        /*0188*/ 	.word	0x00000750
        /*018c*/ 	.word	0x000000ff
        /*0190*/ 	.word	0x00000038
        /*0194*/ 	.short	0x0100
        /*0196*/ 	.byte	0x07
	.zero		1


	//   ....[9]....
        /*0198*/ 	.word	0x00000760
        /*019c*/ 	.word	0x000000ff
        /*01a0*/ 	.word	0x00000058
        /*01a4*/ 	.short	0x0100
        /*01a6*/ 	.byte	0x07
	.zero		1


	//   ....[10]....
        /*01a8*/ 	.word	0x00000770
        /*01ac*/ 	.word	0x000000ff
        /*01b0*/ 	.word	0x00000040
        /*01b4*/ 	.short	0x0100
        /*01b6*/ 	.byte	0x07
	.zero		1


	//   ....[11]....
        /*01b8*/ 	.word	0x00000780
        /*01bc*/ 	.word	0x000000ff
        /*01c0*/ 	.word	0x00000060
        /*01c4*/ 	.short	0x0100
        /*01c6*/ 	.byte	0x07
	.zero		1


	//   ....[12]....
        /*01c8*/ 	.word	0x00000790
        /*01cc*/ 	.word	0x000000ff
        /*01d0*/ 	.word	0x00000048
        /*01d4*/ 	.short	0x0100
        /*01d6*/ 	.byte	0x07
	.zero		1


	//   ....[13]....
        /*01d8*/ 	.word	0x000007a0
        /*01dc*/ 	.word	0x000000ff
        /*01e0*/ 	.word	0x00000068
        /*01e4*/ 	.short	0x0100
        /*01e6*/ 	.byte	0x07
	.zero		1


	//   ....[14]....
        /*01e8*/ 	.word	0x00000890
        /*01ec*/ 	.word	0x000000ff
        /*01f0*/ 	.word	0x00000070
        /*01f4*/ 	.short	0x0100
        /*01f6*/ 	.byte	0x05
	.zero		1


	//   ....[15]....
        /*01f8*/ 	.word	0x000008a0
        /*01fc*/ 	.word	0x000000ff
        /*0200*/ 	.word	0x00000078
        /*0204*/ 	.short	0x0100
        /*0206*/ 	.byte	0x05
	.zero		1


	//   ....[16]....
        /*0208*/ 	.word	0x000009e0
        /*020c*/ 	.word	0x000000ff
        /*0210*/ 	.word	0x00000080
        /*0214*/ 	.short	0x0100
        /*0216*/ 	.byte	0x05
	.zero		1


	//   ....[17]....
        /*0218*/ 	.word	0x000009f0
        /*021c*/ 	.word	0x000000ff
        /*0220*/ 	.word	0x00000090
        /*0224*/ 	.short	0x0100
        /*0226*/ 	.byte	0x05
	.zero		1


	//   ....[18]....
        /*0228*/ 	.word	0x00000a00
        /*022c*/ 	.word	0x000000ff
        /*0230*/ 	.word	0x00000088
        /*0234*/ 	.short	0x0100
        /*0236*/ 	.byte	0x05
	.zero		1


	//   ....[19]....
        /*0238*/ 	.word	0x00000a10
        /*023c*/ 	.word	0x000000ff
        /*0240*/ 	.word	0x00000098
        /*0244*/ 	.short	0x0100
        /*0246*/ 	.byte	0x05
	.zero		1


	//   ....[20]....
        /*0248*/ 	.word	0x00000b40
        /*024c*/ 	.word	0x000000ff
        /*0250*/ 	.word	0x000000a0
        /*0254*/ 	.short	0x0100
        /*0256*/ 	.byte	0x07
	.zero		1


	//   ....[21]....
        /*0258*/ 	.word	0x00000b50
        /*025c*/ 	.word	0x000000ff
        /*0260*/ 	.word	0x000000b0
        /*0264*/ 	.short	0x0100
        /*0266*/ 	.byte	0x07
	.zero		1


	//   ....[22]....
        /*0268*/ 	.word	0x00000b60
        /*026c*/ 	.word	0x000000ff
        /*0270*/ 	.word	0x000000a8
        /*0274*/ 	.short	0x0100
        /*0276*/ 	.byte	0x07
	.zero		1


	//   ....[23]....
        /*0278*/ 	.word	0x00000b70
        /*027c*/ 	.word	0x000000ff
        /*0280*/ 	.word	0x000000b8
        /*0284*/ 	.short	0x0100
        /*0286*/ 	.byte	0x07
	.zero		1


	//   ....[24]....
        /*0288*/ 	.word	0x00000c60
        /*028c*/ 	.word	0x000000ff
        /*0290*/ 	.word	0x000000c0
        /*0294*/ 	.short	0x0100
        /*0296*/ 	.byte	0x05
	.zero		1


	//   ....[25]....
        /*0298*/ 	.word	0x00000c70
        /*029c*/ 	.word	0x000000ff
        /*02a0*/ 	.word	0x000000d0
        /*02a4*/ 	.short	0x0100
        /*02a6*/ 	.byte	0x05
	.zero		1


	//   ....[26]....
        /*02a8*/ 	.word	0x00000c80
        /*02ac*/ 	.word	0x000000ff
        /*02b0*/ 	.word	0x000000c8
        /*02b4*/ 	.short	0x0100
        /*02b6*/ 	.byte	0x05
	.zero		1


	//   ....[27]....
        /*02b8*/ 	.word	0x00000c90
        /*02bc*/ 	.word	0x000000ff
        /*02c0*/ 	.word	0x000000d8
        /*02c4*/ 	.short	0x0100
        /*02c6*/ 	.byte	0x05
	.zero		1


	//   ....[28]....
        /*02c8*/ 	.word	0x00001570
        /*02cc*/ 	.word	0x00000003
        /*02d0*/ 	.word	0x000000d0
        /*02d4*/ 	.short	0x010a
        /*02d6*/ 	.byte	0xff
	.zero		1


	//   ....[29]....
        /*02d8*/ 	.word	0x000015a0
        /*02dc*/ 	.word	0x00000003
        /*02e0*/ 	.word	0x000000c0
        /*02e4*/ 	.short	0x0101
        /*02e6*/ 	.byte	0xff
	.zero		1


	//   ....[30]....
        /*02e8*/ 	.word	0x00001670
        /*02ec*/ 	.word	0x000000ff
        /*02f0*/ 	.word	0x00000018
        /*02f4*/ 	.short	0x010a
        /*02f6*/ 	.byte	0x08
	.zero		1


	//   ....[31]....
        /*02f8*/ 	.word	0x00001710
        /*02fc*/ 	.word	0x000000ff
        /*0300*/ 	.word	0x00000018
        /*0304*/ 	.short	0x010a
        /*0306*/ 	.byte	0x21
	.zero		1


	//   ....[32]....
        /*0308*/ 	.word	0x00001860
        /*030c*/ 	.word	0x000000ff
        /*0310*/ 	.word	0x00000018
        /*0314*/ 	.short	0x010a
        /*0316*/ 	.byte	0x08
	.zero		1


	//   ....[33]....
        /*0318*/ 	.word	0x00001970
        /*031c*/ 	.word	0x000000ff
        /*0320*/ 	.word	0x00000078
        /*0324*/ 	.short	0x0101
        /*0326*/ 	.byte	0x04
	.zero		1


	//   ....[34]....
        /*0328*/ 	.word	0x00001990
        /*032c*/ 	.word	0x000000ff
        /*0330*/ 	.word	0x00000018
        /*0334*/ 	.short	0x010a
        /*0336*/ 	.byte	0x08
	.zero		1


	//   ....[35]....
        /*0338*/ 	.word	0x00001a10
        /*033c*/ 	.word	0x000000ff
        /*0340*/ 	.word	0x00000018
        /*0344*/ 	.short	0x010a
        /*0346*/ 	.byte	0x11
	.zero		1


	//   ....[36]....
        /*0348*/ 	.word	0x00001b60
        /*034c*/ 	.word	0x000000ff
        /*0350*/ 	.word	0x00000018
        /*0354*/ 	.short	0x010a
        /*0356*/ 	.byte	0x08
	.zero		1


	//   ....[37]....
        /*0358*/ 	.word	0x00001ca0
        /*035c*/ 	.word	0x00000002
        /*0360*/ 	.word	0x00000080
        /*0364*/ 	.short	0x010a
        /*0366*/ 	.byte	0xff
	.zero		1


	//   ....[38]....
        /*0368*/ 	.word	0x00001d60
        /*036c*/ 	.word	0x00000002
        /*0370*/ 	.word	0x00000000
        /*0374*/ 	.short	0x0101
        /*0376*/ 	.byte	0xff
	.zero		1


	//   ....[39]....
        /*0378*/ 	.word	0x000022c0
        /*037c*/ 	.word	0x000000ff
        /*0380*/ 	.word	0x00000000
        /*0384*/ 	.short	0x010a
        /*0386*/ 	.byte	0x05
	.zero		1


	//   ....[40]....
        /*0388*/ 	.word	0x00002350
        /*038c*/ 	.word	0x000000ff
        /*0390*/ 	.word	0x00000000
        /*0394*/ 	.short	0x010a
        /*0396*/ 	.byte	0x05
	.zero		1


	//   ....[41]....
        /*0398*/ 	.word	0x000023f0
        /*039c*/ 	.word	0x00000000
        /*03a0*/ 	.word	0x00000000
        /*03a4*/ 	.short	0x010a
        /*03a6*/ 	.byte	0xff
	.zero		1


	//   ....[42]....
        /*03a8*/ 	.word	0x00002510
        /*03ac*/ 	.word	0x00000000
        /*03b0*/ 	.word	0x000000c0
        /*03b4*/ 	.short	0x010a
        /*03b6*/ 	.byte	0xff
	.zero		1


	//   ....[43]....
        /*03b8*/ 	.word	0x00002570
        /*03bc*/ 	.word	0x00000004
        /*03c0*/ 	.word	0x00000000
        /*03c4*/ 	.short	0x0101
        /*03c6*/ 	.byte	0xff
	.zero		1


	//   ....[44]....
        /*03c8*/ 	.word	0x00002590
        /*03cc*/ 	.word	0x000000ff
        /*03d0*/ 	.word	0x00000090
        /*03d4*/ 	.short	0x010a
        /*03d6*/ 	.byte	0x05
	.zero		1


	//   ....[45]....
        /*03d8*/ 	.word	0x000026b0
        /*03dc*/ 	.word	0x00000000
        /*03e0*/ 	.word	0x00000080
        /*03e4*/ 	.short	0x010a
        /*03e6*/ 	.byte	0xff
	.zero		1


	//   ....[46]....
        /*03e8*/ 	.word	0x000027c0
        /*03ec*/ 	.word	0x00000000
        /*03f0*/ 	.word	0x00000000
        /*03f4*/ 	.short	0x0101
        /*03f6*/ 	.byte	0xff
	.zero		1


	//   ....[47]....
        /*03f8*/ 	.word	0x00002850
        /*03fc*/ 	.word	0x000000ff
        /*0400*/ 	.word	0x00000090
        /*0404*/ 	.short	0x0106
        /*0406*/ 	.byte	0x05
	.zero		1


	//   ....[48]....
        /*0408*/ 	.word	0x00002870
        /*040c*/ 	.word	0x000000ff
        /*0410*/ 	.word	0x00000090
        /*0414*/ 	.short	0x010a
        /*0416*/ 	.byte	0x05
	.zero		1


	//   ....[49]....
        /*0418*/ 	.word	0x00002900
        /*041c*/ 	.word	0x000000ff
        /*0420*/ 	.word	0x00000090
        /*0424*/ 	.short	0x0106
        /*0426*/ 	.byte	0x04
	.zero		1


	//   ....[50]....
        /*0428*/ 	.word	0x00002940
        /*042c*/ 	.word	0x00000000
        /*0430*/ 	.word	0x00000090
        /*0434*/ 	.short	0x010a
        /*0436*/ 	.byte	0xff
	.zero		1


	//   ....[51]....
        /*0438*/ 	.word	0x00002e80
        /*043c*/ 	.word	0x00000000
        /*0440*/ 	.word	0x00000080
        /*0444*/ 	.short	0x010a
        /*0446*/ 	.byte	0xff
	.zero		1


	//   ....[52]....
        /*0448*/ 	.word	0x00002f90
        /*044c*/ 	.word	0x00000003
        /*0450*/ 	.word	0x00000000
        /*0454*/ 	.short	0x0101
        /*0456*/ 	.byte	0xff
	.zero		1


	//   ....[53]....
        /*0458*/ 	.word	0x00002fa0
        /*045c*/ 	.word	0x000000ff
        /*0460*/ 	.word	0x00000000
        /*0464*/ 	.short	0x010a
        /*0466*/ 	.byte	0x06
	.zero		1


	//   ....[54]....
        /*0468*/ 	.word	0x00002fc0
        /*046c*/ 	.word	0x000000ff
        /*0470*/ 	.word	0x000000b0
        /*0474*/ 	.short	0x010a
        /*0476*/ 	.byte	0x07
	.zero		1


	//   ....[55]....
        /*0478*/ 	.word	0x00003090
        /*047c*/ 	.word	0x000000ff
        /*0480*/ 	.word	0x00000000
        /*0484*/ 	.short	0x010a
        /*0486*/ 	.byte	0x06
	.zero		1


	//   ....[56]....
        /*0488*/ 	.word	0x000031c0
        /*048c*/ 	.word	0x000000ff
        /*0490*/ 	.word	0x00000000
        /*0494*/ 	.short	0x010a
        /*0496*/ 	.byte	0x1a
	.zero		1


	//   ....[57]....
        /*0498*/ 	.word	0x00003460
        /*049c*/ 	.word	0x000000ff
        /*04a0*/ 	.word	0x00000000
        /*04a4*/ 	.short	0x010a
        /*04a6*/ 	.byte	0x06
	.zero		1


	//   ....[58]....
        /*04a8*/ 	.word	0x000034f0
        /*04ac*/ 	.word	0x000000ff
        /*04b0*/ 	.word	0x00000000
        /*04b4*/ 	.short	0x010a
        /*04b6*/ 	.byte	0x07
	.zero		1


	//   ....[59]....
        /*04b8*/ 	.word	0x00003970
        /*04bc*/ 	.word	0x00000000
        /*04c0*/ 	.word	0x00000080
        /*04c4*/ 	.short	0x010a
        /*04c6*/ 	.byte	0xff
	.zero		1


	//   ....[60]....
        /*04c8*/ 	.word	0x00003a30
        /*04cc*/ 	.word	0x00000000
        /*04d0*/ 	.word	0x00000000
        /*04d4*/ 	.short	0x0101
        /*04d6*/ 	.byte	0xff
	.zero		1


	//   ....[61]....
        /*04d8*/ 	.word	0x00003d50
        /*04dc*/ 	.word	0x000000ff
        /*04e0*/ 	.word	0x00000078
        /*04e4*/ 	.short	0x010a
        /*04e6*/ 	.byte	0x07
	.zero		1


	//   ....[62]....
        /*04e8*/ 	.word	0x00003f40
        /*04ec*/ 	.word	0x000000ff
        /*04f0*/ 	.word	0x00000050
        /*04f4*/ 	.short	0x010a
        /*04f6*/ 	.byte	0x07
	.zero		1


	//   ....[63]....
        /*04f8*/ 	.word	0x000040b0
        /*04fc*/ 	.word	0x000000ff
        /*0500*/ 	.word	0x00000030
        /*0504*/ 	.short	0x010b
        /*0506*/ 	.byte	0x07
	.zero		1


	//   ....[64]....
        /*0508*/ 	.word	0x000040c0
        /*050c*/ 	.word	0x000000ff
        /*0510*/ 	.word	0x00000000
        /*0514*/ 	.short	0x0101
        /*0516*/ 	.byte	0x08
	.zero		1


	//   ....[65]....
        /*0518*/ 	.word	0x000040e0
        /*051c*/ 	.word	0x000000ff
        /*0520*/ 	.word	0x00000058
        /*0524*/ 	.short	0x010a
        /*0526*/ 	.byte	0x07
	.zero		1


	//   ....[66]....
        /*0528*/ 	.word	0x00004240
        /*052c*/ 	.word	0x000000ff
        /*0530*/ 	.word	0x00000038
        /*0534*/ 	.short	0x010b
        /*0536*/ 	.byte	0x07
	.zero		1


	//   ....[67]....
        /*0538*/ 	.word	0x00004250
        /*053c*/ 	.word	0x000000ff
        /*0540*/ 	.word	0x00000000
        /*0544*/ 	.short	0x0101
        /*0546*/ 	.byte	0x08
	.zero		1


	//   ....[68]....
        /*0548*/ 	.word	0x00004260
        /*054c*/ 	.word	0x000000ff
        /*0550*/ 	.word	0x00000060
        /*0554*/ 	.short	0x010a
        /*0556*/ 	.byte	0x07
	.zero		1


	//   ....[69]....
        /*0558*/ 	.word	0x00004400
        /*055c*/ 	.word	0x000000ff
        /*0560*/ 	.word	0x00000040
        /*0564*/ 	.short	0x010b
        /*0566*/ 	.byte	0x07
	.zero		1


	//   ....[70]....
        /*0568*/ 	.word	0x00004470
        /*056c*/ 	.word	0x000000ff
        /*0570*/ 	.word	0x00000000
        /*0574*/ 	.short	0x0101
        /*0576*/ 	.byte	0x08
	.zero		1


	//   ....[71]....
        /*0578*/ 	.word	0x000044a0
        /*057c*/ 	.word	0x000000ff
        /*0580*/ 	.word	0x00000068
        /*0584*/ 	.short	0x010a
        /*0586*/ 	.byte	0x07
	.zero		1


	//   ....[72]....
        /*0588*/ 	.word	0x000046b0
        /*058c*/ 	.word	0x000000ff
        /*0590*/ 	.word	0x00000048
        /*0594*/ 	.short	0x010b
        /*0596*/ 	.byte	0x07
	.zero		1


	//   ....[73]....
        /*0598*/ 	.word	0x000046d0
        /*059c*/ 	.word	0x000000ff
        /*05a0*/ 	.word	0x00000000
        /*05a4*/ 	.short	0x0101
        /*05a6*/ 	.byte	0x0d
	.zero		1


	//   ....[74]....
        /*05a8*/ 	.word	0x00004700
        /*05ac*/ 	.word	0x000000ff
        /*05b0*/ 	.word	0x00000050
        /*05b4*/ 	.short	0x010a
        /*05b6*/ 	.byte	0x07
	.zero		1


	//   ....[75]....
        /*05b8*/ 	.word	0x00004720
        /*05bc*/ 	.word	0x000000ff
        /*05c0*/ 	.word	0x00000058
        /*05c4*/ 	.short	0x010a
        /*05c6*/ 	.byte	0x07
	.zero		1


	//   ....[76]....
        /*05c8*/ 	.word	0x00004740
        /*05cc*/ 	.word	0x000000ff
        /*05d0*/ 	.word	0x00000060
        /*05d4*/ 	.short	0x010a
        /*05d6*/ 	.byte	0x07
	.zero		1


	//   ....[77]....
        /*05d8*/ 	.word	0x00004780
        /*05dc*/ 	.word	0x00000000
        /*05e0*/ 	.word	0x00000068
        /*05e4*/ 	.short	0x010a
        /*05e6*/ 	.byte	0xff
	.zero		1


	//   ....[78]....
        /*05e8*/ 	.word	0x00004ac0
        /*05ec*/ 	.word	0x00000000
        /*05f0*/ 	.word	0x00000080
        /*05f4*/ 	.short	0x010a
        /*05f6*/ 	.byte	0xff
	.zero		1


	//   ....[79]....
        /*05f8*/ 	.word	0x00004bd0
        /*05fc*/ 	.word	0x00000000
        /*0600*/ 	.word	0x00000000
        /*0604*/ 	.short	0x0101
        /*0606*/ 	.byte	0xff
	.zero		1


	//   ....[80]....
        /*0608*/ 	.word	0x00005630
        /*060c*/ 	.word	0x00000003
        /*0610*/ 	.word	0x00000030
        /*0614*/ 	.short	0x010a
        /*0616*/ 	.byte	0xff
	.zero		1


	//   ....[81]....
        /*0618*/ 	.word	0x00005670
        /*061c*/ 	.word	0x0000006c
        /*0620*/ 	.word	0x000000a0
        /*0624*/ 	.short	0x010a
        /*0626*/ 	.byte	0xff
	.zero		1


	//   ....[82]....
        /*0628*/ 	.word	0x000057b0
        /*062c*/ 	.word	0x00000003
        /*0630*/ 	.word	0x00000030
        /*0634*/ 	.short	0x010a
        /*0636*/ 	.byte	0xff
	.zero		1


	//   ....[83]....
        /*0638*/ 	.word	0x000058f0
        /*063c*/ 	.word	0x00000000
        /*0640*/ 	.word	0x00000000
        /*0644*/ 	.short	0x0101
        /*0646*/ 	.byte	0xff
	.zero		1


	//   ....[84]....
        /*0648*/ 	.word	0x00005970
        /*064c*/ 	.word	0x0000006c
        /*0650*/ 	.word	0x000000a0
        /*0654*/ 	.short	0x010a
        /*0656*/ 	.byte	0xff
	.zero		1


	//   ....[85]....
        /*0658*/ 	.word	0x00006d00
        /*065c*/ 	.word	0x00000076
        /*0660*/ 	.word	0x00000030
        /*0664*/ 	.short	0x010a
        /*0666*/ 	.byte	0xff
	.zero		1


	//   ....[86]....
        /*0668*/ 	.word	0x00006dd0
        /*066c*/ 	.word	0x00000076
        /*0670*/ 	.word	0x00000030
        /*0674*/ 	.short	0x010a
        /*0676*/ 	.byte	0xff
	.zero		1


	//   ....[87]....
        /*0678*/ 	.word	0x00006f30
        /*067c*/ 	.word	0x00000003
        /*0680*/ 	.word	0x00000000
        /*0684*/ 	.short	0x0101
        /*0686*/ 	.byte	0xff
	.zero		1


	//   ....[88]....
        /*0688*/ 	.word	0x000082a0
        /*068c*/ 	.word	0x00000000
        /*0690*/ 	.word	0x00000030
        /*0694*/ 	.short	0x010a
        /*0696*/ 	.byte	0xff
	.zero		1


	//   ....[89]....
        /*0698*/ 	.word	0x00008370
        /*069c*/ 	.word	0x00000000
        /*06a0*/ 	.word	0x00000030
        /*06a4*/ 	.short	0x010a
        /*06a6*/ 	.byte	0xff
	.zero		1


	//   ....[90]....
        /*06a8*/ 	.word	0x000084b0
        /*06ac*/ 	.word	0x00000000
        /*06b0*/ 	.word	0x00000000
        /*06b4*/ 	.short	0x0101
        /*06b6*/ 	.byte	0xff
	.zero		1


	//   ....[91]....
        /*06b8*/ 	.word	0x00009870
        /*06bc*/ 	.word	0x00000000
        /*06c0*/ 	.word	0x00000030
        /*06c4*/ 	.short	0x010a
        /*06c6*/ 	.byte	0xff
	.zero		1


	//   ....[92]....
        /*06c8*/ 	.word	0x00009940
        /*06cc*/ 	.word	0x00000000
        /*06d0*/ 	.word	0x00000030
        /*06d4*/ 	.short	0x010a
        /*06d6*/ 	.byte	0xff
	.zero		1


	//   ....[93]....
        /*06d8*/ 	.word	0x00009a80
        /*06dc*/ 	.word	0x00000000
        /*06e0*/ 	.word	0x00000000
        /*06e4*/ 	.short	0x0101
        /*06e6*/ 	.byte	0xff
	.zero		1


	//   ....[94]....
        /*06e8*/ 	.word	0x00009ec0
        /*06ec*/ 	.word	0x000000ff
        /*06f0*/ 	.word	0x00000000
        /*06f4*/ 	.short	0x0101
        /*06f6*/ 	.byte	0x05
	.zero		1


	//   ....[95]....
        /*06f8*/ 	.word	0x0000b000
        /*06fc*/ 	.word	0x00000003
        /*0700*/ 	.word	0x000000d0
        /*0704*/ 	.short	0x010a
        /*0706*/ 	.byte	0xff
	.zero		1


	//   ....[96]....
        /*0708*/ 	.word	0x0000b060
        /*070c*/ 	.word	0x00000002
        /*0710*/ 	.word	0x00000018
        /*0714*/ 	.short	0x010a
        /*0716*/ 	.byte	0xff
	.zero		1


	//   ....[97]....
        /*0718*/ 	.word	0x0000b0c0
        /*071c*/ 	.word	0x00000002
        /*0720*/ 	.word	0x00000018
        /*0724*/ 	.short	0x010a
        /*0726*/ 	.byte	0xff
	.zero		1


	//   ....[98]....
        /*0728*/ 	.word	0x0000b110
        /*072c*/ 	.word	0x00000002
        /*0730*/ 	.word	0x00000080
        /*0734*/ 	.short	0x010a
        /*0736*/ 	.byte	0xff
	.zero		1


	//   ....[99]....
        /*0738*/ 	.word	0x0000b170
        /*073c*/ 	.word	0x00000000
        /*0740*/ 	.word	0x00000000
        /*0744*/ 	.short	0x010a
        /*0746*/ 	.byte	0xff
	.zero		1


	//   ....[100]....
        /*0748*/ 	.word	0x0000b1d0
        /*074c*/ 	.word	0x00000000
        /*0750*/ 	.word	0x00000000
        /*0754*/ 	.short	0x010a
        /*0756*/ 	.byte	0xff
	.zero		1


	//   ....[101]....
        /*0758*/ 	.word	0x0000b220
        /*075c*/ 	.word	0x00000000
        /*0760*/ 	.word	0x000000c0
        /*0764*/ 	.short	0x010a
        /*0766*/ 	.byte	0xff
	.zero		1


	//   ....[102]....
        /*0768*/ 	.word	0x0000b280
        /*076c*/ 	.word	0x00000000
        /*0770*/ 	.word	0x00000090
        /*0774*/ 	.short	0x010a
        /*0776*/ 	.byte	0xff
	.zero		1


	//   ....[103]....
        /*0778*/ 	.word	0x0000b2d0
        /*077c*/ 	.word	0x00000000
        /*0780*/ 	.word	0x00000080
        /*0784*/ 	.short	0x010a
        /*0786*/ 	.byte	0xff
	.zero		1


	//   ....[104]....
        /*0788*/ 	.word	0x0000b330
        /*078c*/ 	.word	0x00000000
        /*0790*/ 	.word	0x00000090
        /*0794*/ 	.short	0x010a
        /*0796*/ 	.byte	0xff
	.zero		1


	//   ....[105]....
        /*0798*/ 	.word	0x0000b380
        /*079c*/ 	.word	0x00000000
        /*07a0*/ 	.word	0x00000080
        /*07a4*/ 	.short	0x010a
        /*07a6*/ 	.byte	0xff
	.zero		1


	//   ....[106]....
        /*07a8*/ 	.word	0x0000b3e0
        /*07ac*/ 	.word	0x00000003
        /*07b0*/ 	.word	0x000000b0
        /*07b4*/ 	.short	0x010a
        /*07b6*/ 	.byte	0xff
	.zero		1


	//   ....[107]....
        /*07b8*/ 	.word	0x0000b440
        /*07bc*/ 	.word	0x00000000
        /*07c0*/ 	.word	0x00000000
        /*07c4*/ 	.short	0x010a
        /*07c6*/ 	.byte	0xff
	.zero		1


	//   ....[108]....
        /*07c8*/ 	.word	0x0000b4a0
        /*07cc*/ 	.word	0x00000000
        /*07d0*/ 	.word	0x00000000
        /*07d4*/ 	.short	0x010a
        /*07d6*/ 	.byte	0xff
	.zero		1


	//   ....[109]....
        /*07d8*/ 	.word	0x0000b500
        /*07dc*/ 	.word	0x00000000
        /*07e0*/ 	.word	0x00000000
        /*07e4*/ 	.short	0x010a
        /*07e6*/ 	.byte	0xff
	.zero		1


	//   ....[110]....
        /*07e8*/ 	.word	0x0000b550
        /*07ec*/ 	.word	0x00000000
        /*07f0*/ 	.word	0x00000080
        /*07f4*/ 	.short	0x010a
        /*07f6*/ 	.byte	0xff
	.zero		1


	//   ....[111]....
        /*07f8*/ 	.word	0x0000b5b0
        /*07fc*/ 	.word	0x00000000
        /*0800*/ 	.word	0x00000078
        /*0804*/ 	.short	0x010a
        /*0806*/ 	.byte	0xff
	.zero		1


	//   ....[112]....
        /*0808*/ 	.word	0x0000b610
        /*080c*/ 	.word	0x00000003
        /*0810*/ 	.word	0x00000050
        /*0814*/ 	.short	0x010a
        /*0816*/ 	.byte	0xff
	.zero		1


	//   ....[113]....
        /*0818*/ 	.word	0x0000b670
        /*081c*/ 	.word	0x00000003
        /*0820*/ 	.word	0x00000058
        /*0824*/ 	.short	0x010a
        /*0826*/ 	.byte	0xff
	.zero		1


	//   ....[114]....
        /*0828*/ 	.word	0x0000b6d0
        /*082c*/ 	.word	0x00000003
        /*0830*/ 	.word	0x00000060
        /*0834*/ 	.short	0x010a
        /*0836*/ 	.byte	0xff
	.zero		1


	//   ....[115]....
        /*0838*/ 	.word	0x0000b730
        /*083c*/ 	.word	0x00000003
        /*0840*/ 	.word	0x00000068
        /*0844*/ 	.short	0x010a
        /*0846*/ 	.byte	0xff
	.zero		1


	//   ....[116]....
        /*0848*/ 	.word	0x0000b790
        /*084c*/ 	.word	0x00000000
        /*0850*/ 	.word	0x00000050
        /*0854*/ 	.short	0x010a
        /*0856*/ 	.byte	0xff
	.zero		1


	//   ....[117]....
        /*0858*/ 	.word	0x0000b7f0
        /*085c*/ 	.word	0x00000000
        /*0860*/ 	.word	0x00000058
        /*0864*/ 	.short	0x010a
        /*0866*/ 	.byte	0xff
	.zero		1


	//   ....[118]....
        /*0868*/ 	.word	0x0000b850
        /*086c*/ 	.word	0x00000000
        /*0870*/ 	.word	0x00000060
        /*0874*/ 	.short	0x010a
        /*0876*/ 	.byte	0xff
	.zero		1


	//   ....[119]....
        /*0878*/ 	.word	0x0000b8a0
        /*087c*/ 	.word	0x00000000
        /*0880*/ 	.word	0x00000080
        /*0884*/ 	.short	0x010a
        /*0886*/ 	.byte	0xff
	.zero		1


	//   ....[120]....
        /*0888*/ 	.word	0x0000b8f0
        /*088c*/ 	.word	0x00000003
        /*0890*/ 	.word	0x00000030
        /*0894*/ 	.short	0x010a
        /*0896*/ 	.byte	0xff
	.zero		1


	//   ....[121]....
        /*0898*/ 	.word	0x0000b940
        /*089c*/ 	.word	0x0000006c
        /*08a0*/ 	.word	0x000000a0
        /*08a4*/ 	.short	0x010a
        /*08a6*/ 	.byte	0xff
	.zero		1


	//   ....[122]....
        /*08a8*/ 	.word	0x0000b990
        /*08ac*/ 	.word	0x00000076
        /*08b0*/ 	.word	0x00000030
        /*08b4*/ 	.short	0x010a
        /*08b6*/ 	.byte	0xff
	.zero		1


	//   ....[123]....
        /*08b8*/ 	.word	0x0000b9e0
        /*08bc*/ 	.word	0x00000000
        /*08c0*/ 	.word	0x00000030
        /*08c4*/ 	.short	0x010a
        /*08c6*/ 	.byte	0xff
	.zero		1


	//   ....[124]....
        /*08c8*/ 	.word	0x0000ba30
        /*08cc*/ 	.word	0x00000000
        /*08d0*/ 	.word	0x00000030
        /*08d4*/ 	.short	0x010a
        /*08d6*/ 	.byte	0xff
	.zero		1


	//----- nvinfo : EIATTR_NUM_MBARRIERS
	.align		4
.L_48:
        /*08d8*/ 	.byte	0x03, 0x38
        /*08da*/ 	.short	0x001c


	//----- nvinfo : EIATTR_EXIT_INSTR_OFFSETS
	.align		4
        /*08dc*/ 	.byte	0x04, 0x1c
        /*08de*/ 	.short	(.L_50 - .L_49)


	//   ....[0]....
.L_49:
        /*08e0*/ 	.word	0x00002420


	//   ....[1]....
        /*08e4*/ 	.word	0x00002910


	//   ....[2]....
        /*08e8*/ 	.word	0x00002970


	//   ....[3]....
        /*08ec*/ 	.word	0x00003750


	//   ....[4]....
        /*08f0*/ 	.word	0x000047b0


	//   ....[5]....
        /*08f4*/ 	.word	0x000047f0


	//   ....[6]....
        /*08f8*/ 	.word	0x0000aff0


	//----- nvinfo : EIATTR_MAX_THREADS
	.align		4
.L_50:
        /*08fc*/ 	.byte	0x04, 0x05
        /*08fe*/ 	.short	(.L_52 - .L_51)
.L_51:
        /*0900*/ 	.word	0x00000100
        /*0904*/ 	.word	0x00000001
        /*0908*/ 	.word	0x00000001


	//----- nvinfo : EIATTR_CRS_STACK_SIZE
	.align		4
.L_52:
        /*090c*/ 	.byte	0x04, 0x1e
        /*090e*/ 	.short	(.L_54 - .L_53)
.L_53:
        /*0910*/ 	.word	0x00000000


	//----- nvinfo : EIATTR_CBANK_PARAM_SIZE
	.align		4
.L_54:
        /*0914*/ 	.byte	0x03, 0x19
        /*0916*/ 	.short	0x0800


	//----- nvinfo : EIATTR_PARAM_CBANK
	.align		4
        /*0918*/ 	.byte	0x04, 0x0a
        /*091a*/ 	.short	(.L_56 - .L_55)
	.align		4
.L_55:
        /*091c*/ 	.word	index@(.nv.constant0._ZN7cutlass13device_kernelINS_4gemm6kernel13GemmUniversalIN4cute5tupleIJiiiiEEENS1_10collective13CollectiveMmaINS1_35MainloopSm100TmaUmmaWarpSpecializedILi3ELi2ELi2ENS5_IJNS4_1CILi1EEESB_SB_EEEEENS5_IJNSA_ILi128EEENSA_ILi256EEESE_EEEaNS5_IJlSB_lEEEaSH_NS4_8TiledMMAINS4_8MMA_AtomIJNS4_15SM100_MMA_S8_SSIaaiLi128ELi256ELNS4_4UMMA5MajorE0ELSM_0ELNSL_8SaturateE0EEEEEENS4_6LayoutISC_NS5_IJNSA_ILi0EEESR_SR_EEEEENS5_IJNS4_10UnderscoreESU_SU_EEEEENS4_13SM90_TMA_LOADENS4_14ComposedLayoutINS4_7SwizzleILi3ELi4ELi3EEENS4_18smem_ptr_flag_bitsILi8EEENSQ_INS5_IJNSA_ILi8EEESE_EEENS5_IJSE_SB_EEEEEEEvNS4_8identityESX_S17_vS18_EENS_8epilogue10collective18CollectiveEpilogueINS1A_23Sm100TmaWarpSpecializedILi4ELi2ELi64ELb0ELb0EEEJSG_NS5_IJNSQ_ISE_SB_EENSQ_INSA_ILi64EEESB_EEEEEaSH_aSH_NS1A_6fusion15FusionCallbacksIS1E_NS1J_17LinearCombinationIaiaiLNS_15FloatRoundStyleE2EEESG_S1I_JEEENS4_5SM1004TMEM4LOAD26SM100_TMEM_LOAD_32dp32b64xESX_NSY_INSZ_ILi2ELi4ELi3EEES12_NSQ_INS5_IJS13_S1G_EEENS5_IJS1G_SB_EEEEEEENS4_39AutoVectorizingCopyWithAssumedAlignmentILi128EEENS4_14SM90_TMA_STOREES1X_S1Z_S1Z_EEEvvEEEEvNT_6ParamsE)
        /*0920*/ 	.short	0x0380
        /*0922*/ 	.short	0x0800


	//----- nvinfo : EIATTR_SW_WAR
	.align		4
.L_56:
        /*0924*/ 	.byte	0x04, 0x36
        /*0926*/ 	.short	(.L_58 - .L_57)
.L_57:
        /*0928*/ 	.word	0x00000008
.L_58:


//--------------------- .nv.callgraph             --------------------------
	.section	.nv.callgraph,"",@"SHT_CUDA_CALLGRAPH"
	.align	4
	.sectionentsize	8
	.align		4
        /*0000*/ 	.word	0x00000000
	.align		4
        /*0004*/ 	.word	0xffffffff
	.align		4
        /*0008*/ 	.word	index@(_ZN7cutlass13device_kernelINS_4gemm6kernel13GemmUniversalIN4cute5tupleIJiiiiEEENS1_10collective13CollectiveMmaINS1_35MainloopSm100TmaUmmaWarpSpecializedILi3ELi2ELi2ENS5_IJNS4_1CILi1EEESB_SB_EEEEENS5_IJNSA_ILi128EEENSA_ILi256EEESE_EEEaNS5_IJlSB_lEEEaSH_NS4_8TiledMMAINS4_8MMA_AtomIJNS4_15SM100_MMA_S8_SSIaaiLi128ELi256ELNS4_4UMMA5MajorE0ELSM_0ELNSL_8SaturateE0EEEEEENS4_6LayoutISC_NS5_IJNSA_ILi0EEESR_SR_EEEEENS5_IJNS4_10UnderscoreESU_SU_EEEEENS4_13SM90_TMA_LOADENS4_14ComposedLayoutINS4_7SwizzleILi3ELi4ELi3EEENS4_18smem_ptr_flag_bitsILi8EEENSQ_INS5_IJNSA_ILi8EEESE_EEENS5_IJSE_SB_EEEEEEEvNS4_8identityESX_S17_vS18_EENS_8epilogue10collective18CollectiveEpilogueINS1A_23Sm100TmaWarpSpecializedILi4ELi2ELi64ELb0ELb0EEEJSG_NS5_IJNSQ_ISE_SB_EENSQ_INSA_ILi64EEESB_EEEEEaSH_aSH_NS1A_6fusion15FusionCallbacksIS1E_NS1J_17LinearCombinationIaiaiLNS_15FloatRoundStyleE2EEESG_S1I_JEEENS4_5SM1004TMEM4LOAD26SM100_TMEM_LOAD_32dp32b64xESX_NSY_INSZ_ILi2ELi4ELi3EEES12_NSQ_INS5_IJS13_S1G_EEENS5_IJS1G_SB_EEEEEEENS4_39AutoVectorizingCopyWithAssumedAlignmentILi128EEENS4_14SM90_TMA_STOREES1X_S1Z_S1Z_EEEvvEEEEvNT_6ParamsE)
	.align		4
        /*000c*/ 	.word	index@(__assertfail)
	.align		4
        /*0010*/ 	.word	0x00000000
	.align		4
        /*0014*/ 	.word	0xfffffffe
	.align		4
        /*0018*/ 	.word	0x00000000
	.align		4
        /*001c*/ 	.word	0xfffffffd
	.align		4
        /*0020*/ 	.word	0x00000000
	.align		4
        /*0024*/ 	.word	0xfffffffc


//--------------------- .nv.constant4             --------------------------
	.section	.nv.constant4,"a",@progbits
	.align	8
	.align		8
.nv.constant4:
        /*0000*/ 	.dword	__assertfail
	.align		8
        /*0008*/ 	.dword	__unnamed_1
	.align		8
        /*0010*/ 	.dword	__unnamed_2
	.align		8
        /*0018*/ 	.dword	__unnamed_3
	.align		8
        /*0020*/ 	.dword	_ZN39_INTERNAL_7decfbc9_4_k_cu_89a73850_92844cuda3std3__45__cpo5beginE
	.align		8
        /*0028*/ 	.dword	_ZN39_INTERNAL_7decfbc9_4_k_cu_89a73850_92844cuda3std3__45__cpo3endE
	.align		8
        /*0030*/ 	.dword	_ZN39_INTERNAL_7decfbc9_4_k_cu_89a73850_92844cuda3std3__45__cpo6cbeginE
	.align		8
        /*0038*/ 	.dword	_ZN39_INTERNAL_7decfbc9_4_k_cu_89a73850_92844cuda3std3__45__cpo4cendE
	.align		8
        /*0040*/ 	.dword	_ZN39_INTERNAL_7decfbc9_4_k_cu_89a73850_92844cuda3std3__441_GLOBAL__N__7decfbc9_4_k_cu_89a73850_92846ignoreE
	.align		8
        /*0048*/ 	.dword	_ZN39_INTERNAL_7decfbc9_4_k_cu_89a73850_92844cuda3std3__419piecewise_constructE
	.align		8
        /*0050*/ 	.dword	_ZN39_INTERNAL_7decfbc9_4_k_cu_89a73850_92844cuda3std3__48in_placeE
	.align		8
        /*0058*/ 	.dword	_ZN39_INTERNAL_7decfbc9_4_k_cu_89a73850_92844cuda3std6ranges3__45__cpo4swapE
	.align		8
        /*0060*/ 	.dword	_ZN39_INTERNAL_7decfbc9_4_k_cu_89a73850_92844cuda3std6ranges3__45__cpo9iter_moveE
	.align		8
        /*0068*/ 	.dword	_ZN39_INTERNAL_7decfbc9_4_k_cu_89a73850_92844cute7productE
	.align		8
        /*0070*/ 	.dword	_ZN39_INTERNAL_7decfbc9_4_k_cu_89a73850_92844cute1_E
	.align		8
        /*0078*/ 	.dword	$str$25
	.align		8
        /*0080*/ 	.dword	$str$26
	.align		8
        /*0088*/ 	.dword	$str$27
	.align		8
        /*0090*/ 	.dword	$str$28


//--------------------- .text._ZN7cutlass13device_kernelINS_4gemm6kernel13GemmUniversalIN4cute5tupleIJiiiiEEENS1_10collective13CollectiveMmaINS1_35MainloopSm100TmaUmmaWarpSpecializedILi3ELi2ELi2ENS5_IJNS4_1CILi1EEESB_SB_EEEEENS5_IJNSA_ILi128EEENSA_ILi256EEESE_EEEaNS5_IJlSB_lEEEaSH_NS4_8TiledMMAINS4_8MMA_AtomIJNS4_15SM100_MMA_S8_SSIaaiLi128ELi256ELNS4_4UMMA5MajorE0ELSM_0ELNSL_8SaturateE0EEEEEENS4_6LayoutISC_NS5_IJNSA_ILi0EEESR_SR_EEEEENS5_IJNS4_10UnderscoreESU_SU_EEEEENS4_13SM90_TMA_LOADENS4_14ComposedLayoutINS4_7SwizzleILi3ELi4ELi3EEENS4_18smem_ptr_flag_bitsILi8EEENSQ_INS5_IJNSA_ILi8EEESE_EEENS5_IJSE_SB_EEEEEEEvNS4_8identityESX_S17_vS18_EENS_8epilogue10collective18CollectiveEpilogueINS1A_23Sm100TmaWarpSpecializedILi4ELi2ELi64ELb0ELb0EEEJSG_NS5_IJNSQ_ISE_SB_EENSQ_INSA_ILi64EEESB_EEEEEaSH_aSH_NS1A_6fusion15FusionCallbacksIS1E_NS1J_17LinearCombinationIaiaiLNS_15FloatRoundStyleE2EEESG_S1I_JEEENS4_5SM1004TMEM4LOAD26SM100_TMEM_LOAD_32dp32b64xESX_NSY_INSZ_ILi2ELi4ELi3EEES12_NSQ_INS5_IJS13_S1G_EEENS5_IJS1G_SB_EEEEEEENS4_39AutoVectorizingCopyWithAssumedAlignmentILi128EEENS4_14SM90_TMA_STOREES1X_S1Z_S1Z_EEEvvEEEEvNT_6ParamsE --------------------------
	.section	.text._ZN7cutlass13device_kernelINS_4gemm6kernel13GemmUniversalIN4cute5tupleIJiiiiEEENS1_10collective13CollectiveMmaINS1_35MainloopSm100TmaUmmaWarpSpecializedILi3ELi2ELi2ENS5_IJNS4_1CILi1EEESB_SB_EEEEENS5_IJNSA_ILi128EEENSA_ILi256EEESE_EEEaNS5_IJlSB_lEEEaSH_NS4_8TiledMMAINS4_8MMA_AtomIJNS4_15SM100_MMA_S8_SSIaaiLi128ELi256ELNS4_4UMMA5MajorE0ELSM_0ELNSL_8SaturateE0EEEEEENS4_6LayoutISC_NS5_IJNSA_ILi0EEESR_SR_EEEEENS5_IJNS4_10UnderscoreESU_SU_EEEEENS4_13SM90_TMA_LOADENS4_14ComposedLayoutINS4_7SwizzleILi3ELi4ELi3EEENS4_18smem_ptr_flag_bitsILi8EEENSQ_INS5_IJNSA_ILi8EEESE_EEENS5_IJSE_SB_EEEEEEEvNS4_8identityESX_S17_vS18_EENS_8epilogue10collective18CollectiveEpilogueINS1A_23Sm100TmaWarpSpecializedILi4ELi2ELi64ELb0ELb0EEEJSG_NS5_IJNSQ_ISE_SB_EENSQ_INSA_ILi64EEESB_EEEEEaSH_aSH_NS1A_6fusion15FusionCallbacksIS1E_NS1J_17LinearCombinationIaiaiLNS_15FloatRoundStyleE2EEESG_S1I_JEEENS4_5SM1004TMEM4LOAD26SM100_TMEM_LOAD_32dp32b64xESX_NSY_INSZ_ILi2ELi4ELi3EEES12_NSQ_INS5_IJS13_S1G_EEENS5_IJS1G_SB_EEEEEEENS4_39AutoVectorizingCopyWithAssumedAlignmentILi128EEENS4_14SM90_TMA_STOREES1X_S1Z_S1Z_EEEvvEEEEvNT_6ParamsE,"ax",@progbits
	.align	128
.text._ZN7cutlass13device_kernelINS_4gemm6kernel13GemmUniversalIN4cute5tupleIJiiiiEEENS1_10collective13CollectiveMmaINS1_35MainloopSm100TmaUmmaWarpSpecializedILi3ELi2ELi2ENS5_IJNS4_1CILi1EEESB_SB_EEEEENS5_IJNSA_ILi128EEENSA_ILi256EEESE_EEEaNS5_IJlSB_lEEEaSH_NS4_8TiledMMAINS4_8MMA_AtomIJNS4_15SM100_MMA_S8_SSIaaiLi128ELi256ELNS4_4UMMA5MajorE0ELSM_0ELNSL_8SaturateE0EEEEEENS4_6LayoutISC_NS5_IJNSA_ILi0EEESR_SR_EEEEENS5_IJNS4_10UnderscoreESU_SU_EEEEENS4_13SM90_TMA_LOADENS4_14ComposedLayoutINS4_7SwizzleILi3ELi4ELi3EEENS4_18smem_ptr_flag_bitsILi8EEENSQ_INS5_IJNSA_ILi8EEESE_EEENS5_IJSE_SB_EEEEEEEvNS4_8identityESX_S17_vS18_EENS_8epilogue10collective18CollectiveEpilogueINS1A_23Sm100TmaWarpSpecializedILi4ELi2ELi64ELb0ELb0EEEJSG_NS5_IJNSQ_ISE_SB_EENSQ_INSA_ILi64EEESB_EEEEEaSH_aSH_NS1A_6fusion15FusionCallbacksIS1E_NS1J_17LinearCombinationIaiaiLNS_15FloatRoundStyleE2EEESG_S1I_JEEENS4_5SM1004TMEM4LOAD26SM100_TMEM_LOAD_32dp32b64xESX_NSY_INSZ_ILi2ELi4ELi3EEES12_NSQ_INS5_IJS13_S1G_EEENS5_IJS1G_SB_EEEEEEENS4_39AutoVectorizingCopyWithAssumedAlignmentILi128EEENS4_14SM90_TMA_STOREES1X_S1Z_S1Z_EEEvvEEEEvNT_6ParamsE:
        .type           _ZN7cutlass13device_kernelINS_4gemm6kernel13GemmUniversalIN4cute5tupleIJiiiiEEENS1_10collective13CollectiveMmaINS1_35MainloopSm100TmaUmmaWarpSpecializedILi3ELi2ELi2ENS5_IJNS4_1CILi1EEESB_SB_EEEEENS5_IJNSA_ILi128EEENSA_ILi256EEESE_EEEaNS5_IJlSB_lEEEaSH_NS4_8TiledMMAINS4_8MMA_AtomIJNS4_15SM100_MMA_S8_SSIaaiLi128ELi256ELNS4_4UMMA5MajorE0ELSM_0ELNSL_8SaturateE0EEEEEENS4_6LayoutISC_NS5_IJNSA_ILi0EEESR_SR_EEEEENS5_IJNS4_10UnderscoreESU_SU_EEEEENS4_13SM90_TMA_LOADENS4_14ComposedLayoutINS4_7SwizzleILi3ELi4ELi3EEENS4_18smem_ptr_flag_bitsILi8EEENSQ_INS5_IJNSA_ILi8EEESE_EEENS5_IJSE_SB_EEEEEEEvNS4_8identityESX_S17_vS18_EENS_8epilogue10collective18CollectiveEpilogueINS1A_23Sm100TmaWarpSpecializedILi4ELi2ELi64ELb0ELb0EEEJSG_NS5_IJNSQ_ISE_SB_EENSQ_INSA_ILi64EEESB_EEEEEaSH_aSH_NS1A_6fusion15FusionCallbacksIS1E_NS1J_17LinearCombinationIaiaiLNS_15FloatRoundStyleE2EEESG_S1I_JEEENS4_5SM1004TMEM4LOAD26SM100_TMEM_LOAD_32dp32b64xESX_NSY_INSZ_ILi2ELi4ELi3EEES12_NSQ_INS5_IJS13_S1G_EEENS5_IJS1G_SB_EEEEEEENS4_39AutoVectorizingCopyWithAssumedAlignmentILi128EEENS4_14SM90_TMA_STOREES1X_S1Z_S1Z_EEEvvEEEEvNT_6ParamsE,@function
        .size           _ZN7cutlass13device_kernelINS_4gemm6kernel13GemmUniversalIN4cute5tupleIJiiiiEEENS1_10collective13CollectiveMmaINS1_35MainloopSm100TmaUmmaWarpSpecializedILi3ELi2ELi2ENS5_IJNS4_1CILi1EEESB_SB_EEEEENS5_IJNSA_ILi128EEENSA_ILi256EEESE_EEEaNS5_IJlSB_lEEEaSH_NS4_8TiledMMAINS4_8MMA_AtomIJNS4_15SM100_MMA_S8_SSIaaiLi128ELi256ELNS4_4UMMA5MajorE0ELSM_0ELNSL_8SaturateE0EEEEEENS4_6LayoutISC_NS5_IJNSA_ILi0EEESR_SR_EEEEENS5_IJNS4_10UnderscoreESU_SU_EEEEENS4_13SM90_TMA_LOADENS4_14ComposedLayoutINS4_7SwizzleILi3ELi4ELi3EEENS4_18smem_ptr_flag_bitsILi8EEENSQ_INS5_IJNSA_ILi8EEESE_EEENS5_IJSE_SB_EEEEEEEvNS4_8identityESX_S17_vS18_EENS_8epilogue10collective18CollectiveEpilogueINS1A_23Sm100TmaWarpSpecializedILi4ELi2ELi64ELb0ELb0EEEJSG_NS5_IJNSQ_ISE_SB_EENSQ_INSA_ILi64EEESB_EEEEEaSH_aSH_NS1A_6fusion15FusionCallbacksIS1E_NS1J_17LinearCombinationIaiaiLNS_15FloatRoundStyleE2EEESG_S1I_JEEENS4_5SM1004TMEM4LOAD26SM100_TMEM_LOAD_32dp32b64xESX_NSY_INSZ_ILi2ELi4ELi3EEES12_NSQ_INS5_IJS13_S1G_EEENS5_IJS1G_SB_EEEEEEENS4_39AutoVectorizingCopyWithAssumedAlignmentILi128EEENS4_14SM90_TMA_STOREES1X_S1Z_S1Z_EEEvvEEEEvNT_6ParamsE,(.L_x_161 - _ZN7cutlass13device_kernelINS_4gemm6kernel13GemmUniversalIN4cute5tupleIJiiiiEEENS1_10collective13CollectiveMmaINS1_35MainloopSm100TmaUmmaWarpSpecializedILi3ELi2ELi2ENS5_IJNS4_1CILi1EEESB_SB_EEEEENS5_IJNSA_ILi128EEENSA_ILi256EEESE_EEEaNS5_IJlSB_lEEEaSH_NS4_8TiledMMAINS4_8MMA_AtomIJNS4_15SM100_MMA_S8_SSIaaiLi128ELi256ELNS4_4UMMA5MajorE0ELSM_0ELNSL_8SaturateE0EEEEEENS4_6LayoutISC_NS5_IJNSA_ILi0EEESR_SR_EEEEENS5_IJNS4_10UnderscoreESU_SU_EEEEENS4_13SM90_TMA_LOADENS4_14ComposedLayoutINS4_7SwizzleILi3ELi4ELi3EEENS4_18smem_ptr_flag_bitsILi8EEENSQ_INS5_IJNSA_ILi8EEESE_EEENS5_IJSE_SB_EEEEEEEvNS4_8identityESX_S17_vS18_EENS_8epilogue10collective18CollectiveEpilogueINS1A_23Sm100TmaWarpSpecializedILi4ELi2ELi64ELb0ELb0EEEJSG_NS5_IJNSQ_ISE_SB_EENSQ_INSA_ILi64EEESB_EEEEEaSH_aSH_NS1A_6fusion15FusionCallbacksIS1E_NS1J_17LinearCombinationIaiaiLNS_15FloatRoundStyleE2EEESG_S1I_JEEENS4_5SM1004TMEM4LOAD26SM100_TMEM_LOAD_32dp32b64xESX_NSY_INSZ_ILi2ELi4ELi3EEES12_NSQ_INS5_IJS13_S1G_EEENS5_IJS1G_SB_EEEEEEENS4_39AutoVectorizingCopyWithAssumedAlignmentILi128EEENS4_14SM90_TMA_STOREES1X_S1Z_S1Z_EEEvvEEEEvNT_6ParamsE)
        .other          _ZN7cutlass13device_kernelINS_4gemm6kernel13GemmUniversalIN4cute5tupleIJiiiiEEENS1_10collective13CollectiveMmaINS1_35MainloopSm100TmaUmmaWarpSpecializedILi3ELi2ELi2ENS5_IJNS4_1CILi1EEESB_SB_EEEEENS5_IJNSA_ILi128EEENSA_ILi256EEESE_EEEaNS5_IJlSB_lEEEaSH_NS4_8TiledMMAINS4_8MMA_AtomIJNS4_15SM100_MMA_S8_SSIaaiLi128ELi256ELNS4_4UMMA5MajorE0ELSM_0ELNSL_8SaturateE0EEEEEENS4_6LayoutISC_NS5_IJNSA_ILi0EEESR_SR_EEEEENS5_IJNS4_10UnderscoreESU_SU_EEEEENS4_13SM90_TMA_LOADENS4_14ComposedLayoutINS4_7SwizzleILi3ELi4ELi3EEENS4_18smem_ptr_flag_bitsILi8EEENSQ_INS5_IJNSA_ILi8EEESE_EEENS5_IJSE_SB_EEEEEEEvNS4_8identityESX_S17_vS18_EENS_8epilogue10collective18CollectiveEpilogueINS1A_23Sm100TmaWarpSpecializedILi4ELi2ELi64ELb0ELb0EEEJSG_NS5_IJNSQ_ISE_SB_EENSQ_INSA_ILi64EEESB_EEEEEaSH_aSH_NS1A_6fusion15FusionCallbacksIS1E_NS1J_17LinearCombinationIaiaiLNS_15FloatRoundStyleE2EEESG_S1I_JEEENS4_5SM1004TMEM4LOAD26SM100_TMEM_LOAD_32dp32b64xESX_NSY_INSZ_ILi2ELi4ELi3EEES12_NSQ_INS5_IJS13_S1G_EEENS5_IJS1G_SB_EEEEEEENS4_39AutoVectorizingCopyWithAssumedAlignmentILi128EEENS4_14SM90_TMA_STOREES1X_S1Z_S1Z_EEEvvEEEEvNT_6ParamsE,@"STO_CUDA_ENTRY STV_DEFAULT"
_ZN7cutlass13device_kernelINS_4gemm6kernel13GemmUniversalIN4cute5tupleIJiiiiEEENS1_10collective13CollectiveMmaINS1_35MainloopSm100TmaUmmaWarpSpecializedILi3ELi2ELi2ENS5_IJNS4_1CILi1EEESB_SB_EEEEENS5_IJNSA_ILi128EEENSA_ILi256EEESE_EEEaNS5_IJlSB_lEEEaSH_NS4_8TiledMMAINS4_8MMA_AtomIJNS4_15SM100_MMA_S8_SSIaaiLi128ELi256ELNS4_4UMMA5MajorE0ELSM_0ELNSL_8SaturateE0EEEEEENS4_6LayoutISC_NS5_IJNSA_ILi0EEESR_SR_EEEEENS5_IJNS4_10UnderscoreESU_SU_EEEEENS4_13SM90_TMA_LOADENS4_14ComposedLayoutINS4_7SwizzleILi3ELi4ELi3EEENS4_18smem_ptr_flag_bitsILi8EEENSQ_INS5_IJNSA_ILi8EEESE_EEENS5_IJSE_SB_EEEEEEEvNS4_8identityESX_S17_vS18_EENS_8epilogue10collective18CollectiveEpilogueINS1A_23Sm100TmaWarpSpecializedILi4ELi2ELi64ELb0ELb0EEEJSG_NS5_IJNSQ_ISE_SB_EENSQ_INSA_ILi64EEESB_EEEEEaSH_aSH_NS1A_6fusion15FusionCallbacksIS1E_NS1J_17LinearCombinationIaiaiLNS_15FloatRoundStyleE2EEESG_S1I_JEEENS4_5SM1004TMEM4LOAD26SM100_TMEM_LOAD_32dp32b64xESX_NSY_INSZ_ILi2ELi4ELi3EEES12_NSQ_INS5_IJS13_S1G_EEENS5_IJS1G_SB_EEEEEEENS4_39AutoVectorizingCopyWithAssumedAlignmentILi128EEENS4_14SM90_TMA_STOREES1X_S1Z_S1Z_EEEvvEEEEvNT_6ParamsE:
[----:B------:R-:W1:Y:S01]  /*0000*/  LDC R1, c[0x0][0x37c] ;  /* 0x0000df00ff017b82 */ /* 0x000e620000000800 */
[----:B------:R-:W2:Y:S01]  /*0010*/  S2R R167, SR_TID.X ;  /* 0x0000000000a77919 */ /* 0x000ea20000002100 */
[----:B------:R-:W3:Y:S01]  /*0020*/  LDCU.64 UR4, c[0x0][0x890] ;  /* 0x00011200ff0477ac */ /* 0x000ee20008000a00 */
[----:B------:R-:W-:Y:S02]  /*0030*/  PRMT R151, RZ, 0x7610, R151 ;  /* 0x00007610ff977816 */ /* 0x000fe40000000097 */
[----:B------:R-:W-:Y:S01]  /*0040*/  ELECT P5, URZ, PT ;  /* 0x0000000000ff782f */ /* 0x000fe200038a0000 */
[----:B------:R-:W4:Y:S01]  /*0050*/  LDCU.64 UR46, c[0x0][0x358] ;  /* 0x00006b00ff2e77ac */ /* 0x000f220008000a00 */
[----:B---3--:R-:W-:-:S04]  /*0060*/  UISETP.NE.U32.AND UP0, UPT, UR4, URZ, UPT ;  /* 0x000000ff0400728c */ /* 0x008fc8000bf05070 */
[----:B------:R-:W-:Y:S01]  /*0070*/  UISETP.NE.AND.EX UP0, UPT, UR5, URZ, UPT, UP0 ;  /* 0x000000ff0500728c */ /* 0x000fe2000bf05300 */
[----:B--2---:R-:W-:-:S05]  /*0080*/  SHF.R.U32.HI R154, RZ, 0x5, R167 ;  /* 0x00000005ff9a7819 */ /* 0x004fca00000116a7 */
[----:B------:R-:W2:Y:S02]  /*0090*/  SHFL.IDX PT, R0, R154, RZ, 0x1f ;  /* 0x00001fff9a007589 */ /* 0x000ea400000e0000 */
[----:B--2---:R-:W-:Y:S01]  /*00a0*/  R2UR UR8, R0 ;  /* 0x00000000000872ca */ /* 0x004fe200000e0000 */
[----:B-1--4-:R-:W-:-:S14]  /*00b0*/  BRA.U UP0, `(.L_x_0) ;  /* 0x00000001002c7547 */ /* 0x012fdc000b800000 */
[----:B------:R-:W1:Y:S02]  /*00c0*/  LDCU.64 UR6, c[0x0][0x888] ;  /* 0x00011100ff0677ac */ /* 0x000e640008000a00 */
[----:B-1----:R-:W-:-:S04]  /*00d0*/  UISETP.NE.U32.AND UP0, UPT, UR6, URZ, UPT ;  /* 0x000000ff0600728c */ /* 0x002fc8000bf05070 */
[----:B------:R-:W-:-:S09]  /*00e0*/  UISETP.NE.AND.EX UP0, UPT, UR7, URZ, UPT, UP0 ;  /* 0x000000ff0700728c */ /* 0x000fd2000bf05300 */
[----:B------:R-:W-:Y:S05]  /*00f0*/  BRA.U !UP0, `(.L_x_1) ;  /* 0x0000000108107547 */ /* 0x000fea000b800000 */
[----:B------:R-:W1:Y:S02]  /*0100*/  LDC.64 R82, c[0x0][0x888] ;  /* 0x00022200ff527b82 */ /* 0x000e640000000a00 */
[----:B-1----:R1:W5:Y:S01]  /*0110*/  LDG.E R82, desc[UR46][R82.64] ;  /* 0x0000002e52527981 */ /* 0x002362000c1e1900 */
[----:B------:R-:W-:Y:S01]  /*0120*/  HFMA2 R151, -RZ, RZ, 0, 5.9604644775390625e-08 ;  /* 0x00000001ff977431 */ /* 0x000fe200000001ff */
[----:B------:R-:W-:Y:S05]  /*0130*/  BRA `(.L_x_0) ;  /* 0x00000000000c7947 */ /* 0x000fea0003800000 */
.L_x_1:
[----:B------:R-:W1:Y:S01]  /*0140*/  LDCU UR6, c[0x0][0x880] ;  /* 0x00011000ff0677ac */ /* 0x000e620008000800 */
[----:B------:R-:W-:Y:S01]  /*0150*/  HFMA2 R151, -RZ, RZ, 0, 5.9604644775390625e-08 ;  /* 0x00000001ff977431 */ /* 0x000fe200000001ff */
[----:B-1----:R-:W-:-:S07]  /*0160*/  MOV R82, UR6 ;  /* 0x0000000600527c02 */ /* 0x002fce0008000f00 */
.L_x_0:
[----:B------:R-:W2:Y:S02]  /*0170*/  LDCU.64 UR6, c[0x0][0x8b0] ;  /* 0x00011600ff0677ac */ /* 0x000ea40008000a00 */
[----:B--2---:R-:W-:-:S04]  /*0180*/  UISETP.NE.U32.AND UP0, UPT, UR6, URZ, UPT ;  /* 0x000000ff0600728c */ /* 0x004fc8000bf05070 */
[----:B------:R-:W-:-:S09]  /*0190*/  UISETP.NE.AND.EX UP0, UPT, UR7, URZ, UPT, UP0 ;  /* 0x000000ff0700728c */ /* 0x000fd2000bf05300 */
[----:B------:R-:W-:Y:S05]  /*01a0*/  BRA.U UP0, `(.L_x_2) ;  /* 0x0000000100247547 */ /* 0x000fea000b800000 */
[----:B------:R-:W2:Y:S02]  /*01b0*/  LDCU.64 UR6, c[0x0][0x8a8] ;  /* 0x00011500ff0677ac */ /* 0x000ea40008000a00 */
[----:B--2---:R-:W-:-:S04]  /*01c0*/  UISETP.NE.U32.AND UP0, UPT, UR6, URZ, UPT ;  /* 0x000000ff0600728c */ /* 0x004fc8000bf05070 */
[----:B------:R-:W-:-:S09]  /*01d0*/  UISETP.NE.AND.EX UP0, UPT, UR7, URZ, UPT, UP0 ;  /* 0x000000ff0700728c */ /* 0x000fd2000bf05300 */
[----:B------:R-:W-:Y:S05]  /*01e0*/  BRA.U !UP0, `(.L_x_3) ;  /* 0x00000001080c7547 */ /* 0x000fea000b800000 */
[----:B------:R-:W2:Y:S02]  /*01f0*/  LDC.64 R78, c[0x0][0x8a8] ;  /* 0x00022a00ff4e7b82 */ /* 0x000ea40000000a00 */
[----:B--2---:R2:W5:Y:S01]  /*0200*/  LDG.E R78, desc[UR46][R78.64] ;  /* 0x0000002e4e4e7981 */ /* 0x004562000c1e1900 */
[----:B------:R-:W-:Y:S05]  /*0210*/  BRA `(.L_x_2) ;  /* 0x0000000000087947 */ /* 0x000fea0003800000 */
.L_x_3:
[----:B------:R-:W2:Y:S02]  /*0220*/  LDCU UR6, c[0x0][0x8a0] ;  /* 0x00011400ff0677ac */ /* 0x000ea40008000800 */
[----:B--2---:R-:W-:Y:S02]  /*0230*/  MOV R78, UR6 ;  /* 0x00000006004e7c02 */ /* 0x004fe40008000f00 */
.L_x_2:
[----:B------:R-:W-:Y:S01]  /*0240*/  IMAD.U32 R0, RZ, RZ, UR8 ;  /* 0x00000008ff007e24 */ /* 0x000fe2000f8e00ff */
[----:B------:R-:W-:Y:S04]  /*0250*/  BSSY.RECONVERGENT B0, `(.L_x_4) ;  /* 0x000000c000007945 */ /* 0x000fe80003800200 */
[C---:B------:R-:W-:Y:S02]  /*0260*/  ISETP.NE.OR P1, PT, R0.reuse, 0x1, !P5 ;  /* 0x000000010000780c */ /* 0x040fe40006f25670 */
[----:B------:R-:W-:-:S11]  /*0270*/  ISETP.NE.OR P0, PT, R0, 0x3, !P5 ;  /* 0x000000030000780c */ /* 0x000fd60006f05670 */
[----:B------:R-:W-:Y:S05]  /*0280*/  @P1 BRA `(.L_x_5) ;  /* 0x0000000000201947 */ /* 0x000fea0003800000 */
[----:B------:R-:W3:Y:S02]  /*0290*/  LDCU.64 UR6, c[0x0][0x348] ;  /* 0x00006900ff0677ac */ /* 0x000ee40008000a00 */
[----:B---3--:R-:W-:Y:S02]  /*02a0*/  UIADD3 UR10, UP1, UPT, UR6, 0x80, URZ ;  /* 0x00000080060a7890 */ /* 0x008fe4000ff3e0ff */
[----:B------:R-:W-:Y:S02]  /*02b0*/  UIADD3 UR6, UP0, UPT, UR6, 0x180, URZ ;  /* 0x0000018006067890 */ /* 0x000fe4000ff1e0ff */
[----:B------:R-:W-:Y:S02]  /*02c0*/  UIADD3.X UR11, UPT, UPT, URZ, UR7, URZ, UP1, !UPT ;  /* 0x00000007ff0b7290 */ /* 0x000fe40008ffe4ff */
[----:B------:R-:W-:-:S07]  /*02d0*/  UIADD3.X UR7, UPT, UPT, URZ, UR7, URZ, UP0, !UPT ;  /* 0x00000007ff077290 */ /* 0x000fce00087fe4ff */
[----:B------:R3:W-:Y:S02]  /*02e0*/  UTMACCTL.PF [UR10] ;  /* 0x000000000a0079b9 */ /* 0x0007e40008040000 */
[----:B------:R3:W-:Y:S02]  /*02f0*/  UTMACCTL.PF [UR6] ;  /* 0x00000000060079b9 */ /* 0x0007e40008040000 */
[----:B---3--:R-:W-:Y:S01]  /*0300*/  NOP ;  /* 0x0000000000007918 */ /* 0x008fe20000000000 */
.L_x_5:
[----:B------:R-:W-:Y:S05]  /*0310*/  BSYNC.RECONVERGENT B0 ;  /* 0x0000000000007941 */ /* 0x000fea0003800200 */
.L_x_4:
[----:B------:R-:W-:Y:S04]  /*0320*/  BSSY.RECONVERGENT B0, `(.L_x_6) ;  /* 0x000000a000007945 */ /* 0x000fe80003800200 */
        /* <DEDUP_REMOVED lines=9> */
.L_x_7:
[----:B------:R-:W-:Y:S05]  /*03c0*/  BSYNC.RECONVERGENT B0 ;  /* 0x0000000000007941 */ /* 0x000fea0003800200 */
.L_x_6:
[----:B------:R-:W3:Y:S01]  /*03d0*/  LDCU.64 UR6, c[0x0][0x888] ;  /* 0x00011100ff0677ac */ /* 0x000ee20008000a00 */
[----:B------:R-:W-:Y:S02]  /*03e0*/  UISETP.EQ.U32.AND UP1, UPT, UR4, URZ, UPT ;  /* 0x000000ff0400728c */ /* 0x000fe4000bf22070 */
[----:B------:R-:W-:Y:S02]  /*03f0*/  UPLOP3.LUT UP2, UPT, UPT, UPT, UPT, 0x80, 0x8 ;  /* 0x000000000008789c */ /* 0x000fe40003f4f070 */
[----:B---3--:R-:W-:-:S04]  /*0400*/  UISETP.NE.U32.AND UP0, UPT, UR6, URZ, UPT ;  /* 0x000000ff0600728c */ /* 0x008fc8000bf05070 */
[----:B------:R-:W-:-:S04]  /*0410*/  UISETP.NE.AND.EX UP0, UPT, UR7, URZ, UPT, UP0 ;  /* 0x000000ff0700728c */ /* 0x000fc8000bf05300 */
[----:B------:R-:W-:-:S04]  /*0420*/  UISETP.EQ.OR.EX UP3, UPT, UR5, URZ, !UP0, UP1 ;  /* 0x000000ff0500728c */ /* 0x000fc8000c762710 */
[----:B------:R-:W-:-:S05]  /*0430*/  UP2UR UR50, UPR, URZ, 0x8 ;  /* 0x00000008ff327883 */ /* 0x000fca0008000000 */
[----:B------:R-:W-:Y:S07]  /*0440*/  BRA.U !UP3, `(.L_x_8) ;  /* 0x000000010b207547 */ /* 0x000fee000b800000 */
[----:B-----5:R-:W-:Y:S01]  /*0450*/  R2UR UR6, R82 ;  /* 0x00000000520672ca */ /* 0x020fe200000e0000 */
[----:B------:R-:W-:Y:S02]  /*0460*/  UISETP.NE.U32.AND UP2, UPT, UR4, URZ, UPT ;  /* 0x000000ff0400728c */ /* 0x000fe4000bf45070 */
[----:B------:R-:W-:Y:S02]  /*0470*/  USEL UR4, URZ, 0xffffffff, UP0 ;  /* 0xffffffffff047887 */ /* 0x000fe40008000000 */
[----:B------:R-:W-:-:S08]  /*0480*/  UISETP.NE.AND.EX UP2, UPT, UR5, URZ, UPT, UP2 ;  /* 0x000000ff0500728c */ /* 0x000fd0000bf45320 */
[----:B------:R-:W-:-:S04]  /*0490*/  UISETP.NE.AND UP1, UPT, UR6, URZ, UPT ;  /* 0x000000ff0600728c */ /* 0x000fc8000bf25270 */
[----:B------:R-:W-:-:S04]  /*04a0*/  @!UP2 USEL UR4, URZ, 0xffffffff, UP1 ;  /* 0xffffffffff04a887 */ /* 0x000fc80008800000 */
[----:B------:R-:W-:-:S04]  /*04b0*/  ULOP3.LUT UR4, UR4, 0x1, URZ, 0xc0, !UPT ;  /* 0x0000000104047892 */ /* 0x000fc8000f8ec0ff */
[----:B------:R-:W-:-:S11]  /*04c0*/  UISETP.NE.U32.AND UP2, UPT, UR4, 0x1, UPT ;  /* 0x000000010400788c */ /* 0x000fd6000bf45070 */
.L_x_8:
[----:B------:R-:W3:Y:S01]  /*04d0*/  SHFL.IDX PT, R2, R154, RZ, 0x1f ;  /* 0x00001fff9a027589 */ /* 0x000ee200000e0000 */
[----:B------:R-:W-:-:S04]  /*04e0*/  UISETP.NE.AND UP1, UPT, UR8, 0x2, UPT ;  /* 0x000000020800788c */ /* 0x000fc8000bf25270 */
[----:B------:R-:W-:Y:S01]  /*04f0*/  USEL UR6, URZ, 0x1, UP1 ;  /* 0x00000001ff067887 */ /* 0x000fe20008800000 */
[----:B---3--:R-:W-:-:S13]  /*0500*/  ISETP.NE.AND P0, PT, R2, RZ, PT ;  /* 0x000000ff0200720c */ /* 0x008fda0003f05270 */
[----:B------:R-:W-:Y:S05]  /*0510*/  @P0 BRA `(.L_x_9) ;  /* 0x0000000000400947 */ /* 0x000fea0003800000 */
[----:B------:R-:W3:Y:S01]  /*0520*/  S2UR UR5, SR_CgaCtaId ;  /* 0x00000000000579c3 */ /* 0x000ee20000008800 */
[----:B------:R-:W-:Y:S01]  /*0530*/  UMOV UR7, 0x400 ;  /* 0x0000040000077882 */ /* 0x000fe20000000000 */
[----:B------:R-:W-:Y:S01]  /*0540*/  UMOV UR4, 0x1 ;  /* 0x0000000100047882 */ /* 0x000fe20000000000 */
[----:B------:R-:W-:Y:S01]  /*0550*/  ELECT P0, URZ, PT ;  /* 0x0000000000ff782f */ /* 0x000fe20003800000 */
[----:B------:R-:W-:-:S04]  /*0560*/  UIADD3 UR10, UPT, UPT, -UR4, 0x100000, URZ ;  /* 0x00100000040a7890 */ /* 0x000fc8000fffe1ff */
[----:B------:R-:W-:Y:S02]  /*0570*/  USHF.L.U32 UR11, UR10, 0xb, URZ ;  /* 0x0000000b0a0b7899 */ /* 0x000fe400080006ff */
[----:B------:R-:W-:Y:S02]  /*0580*/  USHF.L.U32 UR10, UR10, 0x1, URZ ;  /* 0x000000010a0a7899 */ /* 0x000fe400080006ff */
[----:B---3--:R-:W-:Y:S01]  /*0590*/  ULEA UR5, UR5, UR7, 0x18 ;  /* 0x0000000705057291 */ /* 0x008fe2000f8ec0ff */
[----:B------:R-:W3:Y:S11]  /*05a0*/  FENCE.VIEW.ASYNC.S ;  /* 0x00000000000073c6 */ /* 0x000ef60000000000 */
[----:B---3--:R3:W4:Y:S01]  /*05b0*/  SYNCS.EXCH.64 URZ, [UR5], UR10 ;  /* 0x0000000a05ff75b2 */ /* 0x0087220008000100 */
[----:B------:R3:W1:Y:S01]  /*05c0*/  SYNCS.EXCH.64 URZ, [UR5+0x18], UR10 ;  /* 0x0000180a05ff75b2 */ /* 0x0006620008000100 */
[----:B------:R3:W1:Y:S01]  /*05d0*/  SYNCS.EXCH.64 URZ, [UR5+0x8], UR10 ;  /* 0x0000080a05ff75b2 */ /* 0x0006620008000100 */
[----:B------:R3:W1:Y:S01]  /*05e0*/  SYNCS.EXCH.64 URZ, [UR5+0x20], UR10 ;  /* 0x0000200a05ff75b2 */ /* 0x0006620008000100 */
[----:B------:R3:W1:Y:S01]  /*05f0*/  SYNCS.EXCH.64 URZ, [UR5+0x10], UR10 ;  /* 0x0000100a05ff75b2 */ /* 0x0006620008000100 */
[----:B------:R3:W1:Y:S01]  /*0600*/  SYNCS.EXCH.64 URZ, [UR5+0x28], UR10 ;  /* 0x0000280a05ff75b2 */ /* 0x0006620008000100 */
[----:B------:R-:W-:Y:S01]  /*0610*/  NOP ;  /* 0x0000000000007918 */ /* 0x000fe20000000000 */
.L_x_9:
[----:B------:R-:W2:Y:S01]  /*0620*/  SHFL.IDX PT, R2, R154, RZ, 0x1f ;  /* 0x00001fff9a027589 */ /* 0x000ea200000e0000 */
[----:B------:R-:W-:Y:S01]  /*0630*/  NOP ;  /* 0x0000000000007918 */ /* 0x000fe20000000000 */
[----:B--2---:R-:W-:-:S13]  /*0640*/  ISETP.NE.AND P0, PT, R2, 0x1, PT ;  /* 0x000000010200780c */ /* 0x004fda0003f05270 */
[----:B------:R-:W-:Y:S05]  /*0650*/  @P0 BRA `(.L_x_10) ;  /* 0x0000000000580947 */ /* 0x000fea0003800000 */
[----:B------:R-:W2:Y:S01]  /*0660*/  S2UR UR7, SR_CgaCtaId ;  /* 0x00000000000779c3 */ /* 0x000ea20000008800 */
[----:B------:R-:W-:Y:S01]  /*0670*/  UMOV UR9, 0x400 ;  /* 0x0000040000097882 */ /* 0x000fe20000000000 */
[----:B---3--:R-:W-:Y:S01]  /*0680*/  UMOV UR5, 0x20 ;  /* 0x0000002000057882 */ /* 0x008fe20000000000 */
[----:B------:R-:W-:Y:S01]  /*0690*/  UMOV UR4, 0x80 ;  /* 0x0000008000047882 */ /* 0x000fe20000000000 */
[----:B------:R-:W-:-:S04]  /*06a0*/  UIADD3 UR10, UPT, UPT, -UR5, 0x100000, URZ ;  /* 0x00100000050a7890 */ /* 0x000fc8000fffe1ff */
[----:B------:R-:W-:Y:S02]  /*06b0*/  USHF.L.U32 UR11, UR10, 0xb, URZ ;  /* 0x0000000b0a0b7899 */ /* 0x000fe400080006ff */
[----:B------:R-:W-:Y:S02]  /*06c0*/  USHF.L.U32 UR10, UR10, 0x1, URZ ;  /* 0x000000010a0a7899 */ /* 0x000fe400080006ff */
[----:B------:R-:W-:-:S04]  /*06d0*/  UIADD3 UR4, UPT, UPT, -UR4, 0x100000, URZ ;  /* 0x0010000004047890 */ /* 0x000fc8000fffe1ff */
[----:B------:R-:W-:Y:S02]  /*06e0*/  USHF.L.U32 UR5, UR4, 0xb, URZ ;  /* 0x0000000b04057899 */ /* 0x000fe400080006ff */
[----:B------:R-:W-:Y:S01]  /*06f0*/  USHF.L.U32 UR4, UR4, 0x1, URZ ;  /* 0x0000000104047899 */ /* 0x000fe200080006ff */
[----:B------:R-:W-:Y:S01]  /*0700*/  ELECT P0, URZ, PT ;  /* 0x0000000000ff782f */ /* 0x000fe20003800000 */
[----:B--2---:R-:W-:Y:S01]  /*0710*/  ULEA UR7, UR7, UR9, 0x18 ;  /* 0x0000000907077291 */ /* 0x004fe2000f8ec0ff */
[----:B------:R-:W2:Y:S11]  /*0720*/  FENCE.VIEW.ASYNC.S ;  /* 0x00000000000073c6 */ /* 0x000eb60000000000 */
[----:B--2---:R2:W3:Y:S01]  /*0730*/  SYNCS.EXCH.64 URZ, [UR7+0x30], UR10 ;  /* 0x0000300a07ff75b2 */ /* 0x0044e20008000100 */
[----:B------:R2:W1:Y:S01]  /*0740*/  SYNCS.EXCH.64 URZ, [UR7+0x50], UR4 ;  /* 0x0000500407ff75b2 */ /* 0x0004620008000100 */
[----:B------:R2:W1:Y:S01]  /*0750*/  SYNCS.EXCH.64 URZ, [UR7+0x38], UR10 ;  /* 0x0000380a07ff75b2 */ /* 0x0004620008000100 */
[----:B------:R2:W1:Y:S01]  /*0760*/  SYNCS.EXCH.64 URZ, [UR7+0x58], UR4 ;  /* 0x0000580407ff75b2 */ /* 0x0004620008000100 */
[----:B------:R2:W1:Y:S01]  /*0770*/  SYNCS.EXCH.64 URZ, [UR7+0x40], UR10 ;  /* 0x0000400a07ff75b2 */ /* 0x0004620008000100 */
[----:B------:R2:W1:Y:S01]  /*0780*/  SYNCS.EXCH.64 URZ, [UR7+0x60], UR4 ;  /* 0x0000600407ff75b2 */ /* 0x0004620008000100 */
[----:B------:R2:W1:Y:S01]  /*0790*/  SYNCS.EXCH.64 URZ, [UR7+0x48], UR10 ;  /* 0x0000480a07ff75b2 */ /* 0x0004620008000100 */
[----:B------:R2:W1:Y:S01]  /*07a0*/  SYNCS.EXCH.64 URZ, [UR7+0x68], UR4 ;  /* 0x0000680407ff75b2 */ /* 0x0004620008000100 */
[----:B------:R-:W-:Y:S01]  /*07b0*/  NOP ;  /* 0x0000000000007918 */ /* 0x000fe20000000000 */
.L_x_10:
[----:B------:R-:W4:Y:S01]  /*07c0*/  SHFL.IDX PT, R2, R154, RZ, 0x1f ;  /* 0x00001fff9a027589 */ /* 0x000f2200000e0000 */
[----:B------:R-:W-:Y:S01]  /*07d0*/  NOP ;  /* 0x0000000000007918 */ /* 0x000fe20000000000 */
[----:B----4-:R-:W-:-:S13]  /*07e0*/  ISETP.NE.AND P0, PT, R2, 0x3, PT ;  /* 0x000000030200780c */ /* 0x010fda0003f05270 */
[----:B------:R-:W-:Y:S05]  /*07f0*/  @P0 BRA `(.L_x_11) ;  /* 0x0000000000300947 */ /* 0x000fea0003800000 */
[----:B--23--:R-:W2:Y:S01]  /*0800*/  S2UR UR5, SR_CgaCtaId ;  /* 0x00000000000579c3 */ /* 0x00cea20000008800 */
[----:B------:R-:W-:Y:S01]  /*0810*/  UMOV UR7, 0x400 ;  /* 0x0000040000077882 */ /* 0x000fe20000000000 */
[----:B------:R-:W-:Y:S01]  /*0820*/  UMOV UR4, 0x20 ;  /* 0x0000002000047882 */ /* 0x000fe20000000000 */
[----:B------:R-:W-:Y:S01]  /*0830*/  ELECT P0, URZ, PT ;  /* 0x0000000000ff782f */ /* 0x000fe20003800000 */
[----:B------:R-:W-:-:S04]  /*0840*/  UIADD3 UR10, UPT, UPT, -UR4, 0x100000, URZ ;  /* 0x00100000040a7890 */ /* 0x000fc8000fffe1ff */
[----:B------:R-:W-:Y:S02]  /*0850*/  USHF.L.U32 UR11, UR10, 0xb, URZ ;  /* 0x0000000b0a0b7899 */ /* 0x000fe400080006ff */
[----:B------:R-:W-:Y:S02]  /*0860*/  USHF.L.U32 UR10, UR10, 0x1, URZ ;  /* 0x000000010a0a7899 */ /* 0x000fe400080006ff */
[----:B--2---:R-:W-:Y:S01]  /*0870*/  ULEA UR5, UR5, UR7, 0x18 ;  /* 0x0000000705057291 */ /* 0x004fe2000f8ec0ff */
[----:B------:R-:W2:Y:S11]  /*0880*/  FENCE.VIEW.ASYNC.S ;  /* 0x00000000000073c6 */ /* 0x000eb60000000000 */
[----:B--2---:R4:W2:Y:S01]  /*0890*/  SYNCS.EXCH.64 URZ, [UR5+0x70], UR10 ;  /* 0x0000700a05ff75b2 */ /* 0x0048a20008000100 */
[----:B------:R4:W3:Y:S02]  /*08a0*/  SYNCS.EXCH.64 URZ, [UR5+0x78], UR10 ;  /* 0x0000780a05ff75b2 */ /* 0x0008e40008000100 */
[----:B----4-:R-:W-:Y:S01]  /*08b0*/  NOP ;  /* 0x0000000000007918 */ /* 0x010fe20000000000 */
.L_x_11:
[----:B------:R-:W4:Y:S01]  /*08c0*/  SHFL.IDX PT, R2, R154, RZ, 0x1f ;  /* 0x00001fff9a027589 */ /* 0x000f2200000e0000 */
[----:B------:R-:W-:Y:S01]  /*08d0*/  NOP ;  /* 0x0000000000007918 */ /* 0x000fe20000000000 */
[----:B----4-:R-:W-:-:S13]  /*08e0*/  ISETP.NE.AND P0, PT, R2, 0x4, PT ;  /* 0x000000040200780c */ /* 0x010fda0003f05270 */
[----:B------:R-:W-:Y:S05]  /*08f0*/  @P0 BRA `(.L_x_12) ;  /* 0x00000000004c0947 */ /* 0x000fea0003800000 */
[----:B--23--:R-:W2:Y:S01]  /*0900*/  S2UR UR5, SR_CgaCtaId ;  /* 0x00000000000579c3 */ /* 0x00cea20000008800 */
[----:B------:R-:W-:Y:S01]  /*0910*/  UMOV UR9, 0x100 ;  /* 0x0000010000097882 */ /* 0x000fe20000000000 */
[----:B------:R-:W-:Y:S01]  /*0920*/  UMOV UR7, 0x400 ;  /* 0x0000040000077882 */ /* 0x000fe20000000000 */
[----:B------:R-:W-:Y:S01]  /*0930*/  USEL UR9, UR9, 0xe0, UP2 ;  /* 0x000000e009097887 */ /* 0x000fe20009000000 */
[----:B------:R-:W-:Y:S01]  /*0940*/  UMOV UR4, 0x1 ;  /* 0x0000000100047882 */ /* 0x000fe20000000000 */
[----:B------:R-:W-:Y:S01]  /*0950*/  ELECT P0, URZ, PT ;  /* 0x0000000000ff782f */ /* 0x000fe20003800000 */
[----:B------:R-:W-:-:S04]  /*0960*/  UIADD3 UR10, UPT, UPT, -UR4, 0x100000, URZ ;  /* 0x00100000040a7890 */ /* 0x000fc8000fffe1ff */
[----:B------:R-:W-:Y:S02]  /*0970*/  USHF.L.U32 UR11, UR10, 0xb, URZ ;  /* 0x0000000b0a0b7899 */ /* 0x000fe400080006ff */
[----:B------:R-:W-:Y:S02]  /*0980*/  USHF.L.U32 UR10, UR10, 0x1, URZ ;  /* 0x000000010a0a7899 */ /* 0x000fe400080006ff */
[----:B------:R-:W-:-:S04]  /*0990*/  UIADD3 UR12, UPT, UPT, -UR9, 0x100000, URZ ;  /* 0x00100000090c7890 */ /* 0x000fc8000fffe1ff */
[----:B------:R-:W-:Y:S02]  /*09a0*/  USHF.L.U32 UR13, UR12, 0xb, URZ ;  /* 0x0000000b0c0d7899 */ /* 0x000fe400080006ff */
[----:B------:R-:W-:Y:S02]  /*09b0*/  USHF.L.U32 UR12, UR12, 0x1, URZ ;  /* 0x000000010c0c7899 */ /* 0x000fe400080006ff */
[----:B--2---:R-:W-:Y:S01]  /*09c0*/  ULEA UR5, UR5, UR7, 0x18 ;  /* 0x0000000705057291 */ /* 0x004fe2000f8ec0ff */
[----:B------:R-:W2:Y:S11]  /*09d0*/  FENCE.VIEW.ASYNC.S ;  /* 0x00000000000073c6 */ /* 0x000eb60000000000 */
[----:B--2---:R4:W2:Y:S01]  /*09e0*/  SYNCS.EXCH.64 URZ, [UR5+0x80], UR10 ;  /* 0x0000800a05ff75b2 */ /* 0x0048a20008000100 */
[----:B------:R4:W3:Y:S01]  /*09f0*/  SYNCS.EXCH.64 URZ, [UR5+0x90], UR12 ;  /* 0x0000900c05ff75b2 */ /* 0x0008e20008000100 */
[----:B------:R4:W1:Y:S01]  /*0a00*/  SYNCS.EXCH.64 URZ, [UR5+0x88], UR10 ;  /* 0x0000880a05ff75b2 */ /* 0x0008620008000100 */
[----:B------:R4:W1:Y:S02]  /*0a10*/  SYNCS.EXCH.64 URZ, [UR5+0x98], UR12 ;  /* 0x0000980c05ff75b2 */ /* 0x0008640008000100 */
[----:B----4-:R-:W-:Y:S01]  /*0a20*/  NOP ;  /* 0x0000000000007918 */ /* 0x010fe20000000000 */
.L_x_12:
[----:B------:R-:W4:Y:S01]  /*0a30*/  SHFL.IDX PT, R2, R154, RZ, 0x1f ;  /* 0x00001fff9a027589 */ /* 0x000f2200000e0000 */
[----:B------:R-:W-:Y:S01]  /*0a40*/  NOP ;  /* 0x0000000000007918 */ /* 0x000fe20000000000 */
[----:B----4-:R-:W-:-:S13]  /*0a50*/  ISETP.NE.AND P0, PT, R2, 0x5, PT ;  /* 0x000000050200780c */ /* 0x010fda0003f05270 */
[----:B------:R-:W-:Y:S05]  /*0a60*/  @P0 BRA `(.L_x_13) ;  /* 0x0000000000480947 */ /* 0x000fea0003800000 */
[----:B--2---:R-:W2:Y:S01]  /*0a70*/  S2UR UR7, SR_CgaCtaId ;  /* 0x00000000000779c3 */ /* 0x004ea20000008800 */
        /* <DEDUP_REMOVED lines=12> */
[----:B--2---:R4:W2:Y:S01]  /*0b40*/  SYNCS.EXCH.64 URZ, [UR7+0xa0], UR10 ;  /* 0x0000a00a07ff75b2 */ /* 0x0048a20008000100 */
[----:B------:R4:W3:Y:S01]  /*0b50*/  SYNCS.EXCH.64 URZ, [UR7+0xb0], UR4 ;  /* 0x0000b00407ff75b2 */ /* 0x0008e20008000100 */
[----:B------:R4:W1:Y:S01]  /*0b60*/  SYNCS.EXCH.64 URZ, [UR7+0xa8], UR10 ;  /* 0x0000a80a07ff75b2 */ /* 0x0008620008000100 */
[----:B------:R4:W1:Y:S02]  /*0b70*/  SYNCS.EXCH.64 URZ, [UR7+0xb8], UR4 ;  /* 0x0000b80407ff75b2 */ /* 0x0008640008000100 */
[----:B----4-:R-:W-:Y:S01]  /*0b80*/  NOP ;  /* 0x0000000000007918 */ /* 0x010fe20000000000 */
.L_x_13:
        /* <DEDUP_REMOVED lines=18> */
.L_x_14:
[----:B--23--:R-:W2:Y:S01]  /*0cb0*/  S2UR UR5, SR_CTAID.X ;  /* 0x00000000000579c3 */ /* 0x00cea20000002500 */
[----:B------:R-:W-:-:S05]  /*0cc0*/  CS2R.32 R152, SR_CgaSize ;  /* 0x0000000000987805 */ /* 0x000fca0000008a00 */
[----:B------:R-:W-:-:S05]  /*0cd0*/  IMAD R152, R152, -0xa0, RZ ;  /* 0xffffff6098987824 */ /* 0x000fca00078e02ff */
[----:B------:R-:W-:-:S14]  /*0ce0*/  R2UR UR9, R152 ;  /* 0x00000000980972ca */ /* 0x000fdc00000e0000 */
[----:B------:R-:W3:Y:S01]  /*0cf0*/  LDCU UR9, c[0x0][UR9+0x2b0] ;  /* 0x00005600090977ac */ /* 0x000ee20008000800 */
[----:B------:R-:W-:Y:S01]  /*0d00*/  NOP ;  /* 0x0000000000007918 */ /* 0x000fe20000000000 */
[----:B------:R-:W-:-:S05]  /*0d10*/  CS2R.32 R152, SR_CgaSize ;  /* 0x0000000000987805 */ /* 0x000fca0000008a00 */
[----:B------:R-:W-:-:S05]  /*0d20*/  IMAD R152, R152, -0xa0, RZ ;  /* 0xffffff6098987824 */ /* 0x000fca00078e02ff */
[----:B------:R-:W-:-:S14]  /*0d30*/  R2UR UR7, R152 ;  /* 0x00000000980772ca */ /* 0x000fdc00000e0000 */
[----:B------:R-:W4:Y:S01]  /*0d40*/  LDCU UR7, c[0x0][UR7+0x2b4] ;  /* 0x00005680070777ac */ /* 0x000f220008000800 */
[----:B------:R-:W1:Y:S08]  /*0d50*/  S2UR UR4, SR_CTAID.Y ;  /* 0x00000000000479c3 */ /* 0x000e700000002600 */
[----:B------:R-:W4:Y:S01]  /*0d60*/  LDC R9, c[0x0][0xb24] ;  /* 0x0002c900ff097b82 */ /* 0x000f220000000800 */
[----:B--2---:R-:W-:-:S02]  /*0d70*/  I2FP.F32.U32 R4, UR5 ;  /* 0x0000000500047c45 */ /* 0x004fc40008201000 */
[----:B------:R-:W-:-:S05]  /*0d80*/  CS2R.32 R5, SR_CgaSize ;  /* 0x0000000000057805 */ /* 0x000fca0000008a00 */
[----:B------:R-:W-:-:S06]  /*0d90*/  IMAD R5, R5, -0xa0, RZ ;  /* 0xffffff6005057824 */ /* 0x000fcc00078e02ff */
[----:B------:R-:W2:Y:S01]  /*0da0*/  LDC R5, c[0x0][R5+0x2a0] ;  /* 0x0000a80005057b82 */ /* 0x000ea20000000800 */
[----:B------:R-:W-:Y:S01]  /*0db0*/  MOV R21, UR5 ;  /* 0x0000000500157c02 */ /* 0x000fe20008000f00 */
[----:B---3--:R-:W-:Y:S01]  /*0dc0*/  FMUL R4, R4, UR9 ;  /* 0x0000000904047c20 */ /* 0x008fe20008400000 */
[----:B-1----:R-:W-:Y:S02]  /*0dd0*/  I2FP.F32.U32 R2, UR4 ;  /* 0x0000000400027c45 */ /* 0x002fe40008201000 */
[----:B------:R-:W-:-:S05]  /*0de0*/  CS2R.32 R3, SR_CgaSize ;  /* 0x0000000000037805 */ /* 0x000fca0000008a00 */
[----:B------:R-:W-:-:S06]  /*0df0*/  IMAD R3, R3, -0xa0, RZ ;  /* 0xffffff6003037824 */ /* 0x000fcc00078e02ff */
[----:B------:R-:W1:Y:S01]  /*0e00*/  LDC R3, c[0x0][R3+0x2a4] ;  /* 0x0000a90003037b82 */ /* 0x000e620000000800 */
[----:B------:R-:W3:Y:S01]  /*0e10*/  F2I.U32.TRUNC.NTZ R152, R4 ;  /* 0x0000000400987305 */ /* 0x000ee2000020f000 */
[----:B------:R-:W-:Y:S01]  /*0e20*/  MOV R20, UR4 ;  /* 0x0000000400147c02 */ /* 0x000fe20008000f00 */
[----:B----4-:R-:W-:-:S05]  /*0e30*/  FMUL R2, R2, UR7 ;  /* 0x0000000702027c20 */ /* 0x010fca0008400000 */
[----:B------:R-:W-:Y:S01]  /*0e40*/  BAR.SYNC.DEFER_BLOCKING 0x0 ;  /* 0x0000000000007b1d */ /* 0x000fe20000010000 */
[----:B------:R-:W-:-:S05]  /*0e50*/  ISETP.GE.AND P0, PT, R9, 0x1, PT ;  /* 0x000000010900780c */ /* 0x000fca0003f06270 */
[----:B------:R-:W4:Y:S02]  /*0e60*/  F2I.U32.TRUNC.NTZ R150, R2 ;  /* 0x0000000200967305 */ /* 0x000f24000020f000 */
[----:B------:R-:W1:Y:S01]  /*0e70*/  S2UR UR36, SR_CTAID.Z ;  /* 0x00000000002479c3 */ /* 0x000e620000002700 */
[----:B---3--:R-:W-:-:S05]  /*0e80*/  IADD3 R152, PT, PT, -R152, RZ, RZ ;  /* 0x000000ff98987210 */ /* 0x008fca0007ffe1ff */
[----:B--2---:R-:W-:Y:S01]  /*0e90*/  IMAD R152, R5, R152, UR5 ;  /* 0x0000000505987e24 */ /* 0x004fe2000f8e0298 */
[----:B----4-:R-:W-:-:S05]  /*0ea0*/  IADD3 R150, PT, PT, -R150, RZ, RZ ;  /* 0x000000ff96967210 */ /* 0x010fca0007ffe1ff */
[----:B-1----:R-:W-:Y:S01]  /*0eb0*/  IMAD R150, R3, R150, UR4 ;  /* 0x0000000403967e24 */ /* 0x002fe2000f8e0296 */
[----:B------:R-:W-:Y:S06]  /*0ec0*/  @!P0 BRA `(.L_x_15) ;  /* 0x0000000000b88947 */ /* 0x000fec0003800000 */
[----:B------:R-:W1:Y:S01]  /*0ed0*/  LDC.64 R4, c[0x0][0xb18] ;  /* 0x0002c600ff047b82 */ /* 0x000e620000000a00 */
[----:B------:R-:W-:-:S07]  /*0ee0*/  ISETP.NE.AND P0, PT, R9, 0x1, PT ;  /* 0x000000010900780c */ /* 0x000fce0003f05270 */
[----:B------:R-:W2:Y:S08]  /*0ef0*/  LDC R10, c[0x0][0xb0c] ;  /* 0x0002c300ff0a7b82 */ /* 0x000eb00000000800 */
[----:B------:R-:W3:Y:S08]  /*0f00*/  LDC R11, c[0x0][0x370] ;  /* 0x0000dc00ff0b7b82 */ /* 0x000ef00000000800 */
[----:B------:R-:W4:Y:S01]  /*0f10*/  LDC R12, c[0x0][0x374] ;  /* 0x0000dd00ff0c7b82 */ /* 0x000f220000000800 */
[----:B-1----:R-:W-:-:S07]  /*0f20*/  ISETP.NE.AND P1, PT, R4, 0x1, PT ;  /* 0x000000010400780c */ /* 0x002fce0003f25270 */
[----:B------:R-:W3:Y:S01]  /*0f30*/  LDC.64 R6, c[0x0][0xb10] ;  /* 0x0002c400ff067b82 */ /* 0x000ee20000000a00 */
[----:B--2---:R-:W-:-:S07]  /*0f40*/  ISETP.NE.AND P2, PT, R10, 0x1, PT ;  /* 0x000000010a00780c */ /* 0x004fce0003f45270 */
[----:B------:R-:W1:Y:S08]  /*0f50*/  LDC R8, c[0x0][0xb20] ;  /* 0x0002c800ff087b82 */ /* 0x000e700000000800 */
[----:B------:R-:W2:Y:S01]  /*0f60*/  LDC.64 R2, c[0x0][0xb28] ;  /* 0x0002ca00ff027b82 */ /* 0x000ea20000000a00 */
[----:B----4-:R-:W-:-:S04]  /*0f70*/  IMAD.HI.U32 R13, R12, R5, RZ ;  /* 0x000000050c0d7227 */ /* 0x010fc800078e00ff */
[----:B------:R-:W-:-:S04]  /*0f80*/  IMAD.HI.U32 R5, R20, R5, RZ ;  /* 0x0000000514057227 */ /* 0x000fc800078e00ff */
[----:B---3--:R-:W-:-:S04]  /*0f90*/  IMAD.HI.U32 R14, R11, R6, RZ ;  /* 0x000000060b0e7227 */ /* 0x008fc800078e00ff */
[C---:B------:R-:W-:Y:S01]  /*0fa0*/  IMAD.HI.U32 R16, R21.reuse, R6, RZ ;  /* 0x0000000615107227 */ /* 0x040fe200078e00ff */
[-C--:B------:R-:W-:Y:S02]  /*0fb0*/  @P2 SHF.R.U32.HI R11, RZ, R7.reuse, R14 ;  /* 0x00000007ff0b2219 */ /* 0x080fe4000001160e */
[-C--:B-1----:R-:W-:Y:S02]  /*0fc0*/  @P1 SHF.R.U32.HI R12, RZ, R8.reuse, R13 ;  /* 0x00000008ff0c1219 */ /* 0x082fe4000001160d */
[----:B------:R-:W-:Y:S02]  /*0fd0*/  SHF.R.U32.HI R5, RZ, R8, R5 ;  /* 0x00000008ff057219 */ /* 0x000fe40000011605 */
[----:B------:R-:W-:Y:S02]  /*0fe0*/  SHF.R.U32.HI R16, RZ, R7, R16 ;  /* 0x00000007ff107219 */ /* 0x000fe40000011610 */
[----:B------:R-:W-:Y:S01]  /*0ff0*/  SEL R5, R20, R5, !P1 ;  /* 0x0000000514057207 */ /* 0x000fe20004800000 */
[----:B--2---:R-:W-:Y:S01]  /*1000*/  IMAD.HI.U32 R14, R12, R2, RZ ;  /* 0x000000020c0e7227 */ /* 0x004fe200078e00ff */
[----:B------:R-:W-:-:S02]  /*1010*/  SEL R7, R21, R16, !P2 ;  /* 0x0000001015077207 */ /* 0x000fc40005000000 */
[----:B------:R-:W-:Y:S01]  /*1020*/  IADD3 R13, PT, PT, -R5, RZ, RZ ;  /* 0x000000ff050d7210 */ /* 0x000fe20007ffe1ff */
[----:B------:R-:W-:Y:S01]  /*1030*/  IMAD.HI.U32 R6, R11, R2, RZ ;  /* 0x000000020b067227 */ /* 0x000fe200078e00ff */
[----:B------:R-:W-:-:S03]  /*1040*/  @P0 SHF.R.U32.HI R12, RZ, R3, R14 ;  /* 0x00000003ff0c0219 */ /* 0x000fc6000001160e */
[----:B------:R-:W-:Y:S01]  /*1050*/  IMAD R13, R4, R13, R20 ;  /* 0x0000000d040d7224 */ /* 0x000fe200078e0214 */
[----:B------:R-:W-:Y:S01]  /*1060*/  @P0 SHF.R.U32.HI R11, RZ, R3, R6 ;  /* 0x00000003ff0b0219 */ /* 0x000fe20000011606 */
[----:B------:R-:W-:-:S04]  /*1070*/  IMAD R12, R12, R9, RZ ;  /* 0x000000090c0c7224 */ /* 0x000fc800078e02ff */
[----:B------:R-:W-:Y:S01]  /*1080*/  IMAD R6, R11, R9, RZ ;  /* 0x000000090b067224 */ /* 0x000fe200078e02ff */
[----:B------:R-:W-:-:S04]  /*1090*/  ISETP.GE.AND P1, PT, R5, R12, PT ;  /* 0x0000000c0500720c */ /* 0x000fc80003f26270 */
[----:B------:R-:W-:Y:S01]  /*10a0*/  ISETP.GE.OR P1, PT, R7, R6, P1 ;  /* 0x000000060700720c */ /* 0x000fe20000f26670 */
[----:B------:R-:W-:-:S05]  /*10b0*/  IMAD.HI.U32 R6, R5, R2, RZ ;  /* 0x0000000205067227 */ /* 0x000fca00078e00ff */
[----:B------:R-:W-:-:S04]  /*10c0*/  SHF.R.U32.HI R6, RZ, R3, R6 ;  /* 0x00000003ff067219 */ /* 0x000fc80000011606 */
[----:B------:R-:W-:-:S03]  /*10d0*/  SEL R6, R5, R6, !P0 ;  /* 0x0000000605067207 */ /* 0x000fc60004000000 */
[----:B------:R-:W-:Y:S01]  /*10e0*/  @!P1 IMAD.HI.U32 R8, R7, R2, RZ ;  /* 0x0000000207089227 */ /* 0x000fe200078e00ff */
[----:B------:R-:W-:-:S04]  /*10f0*/  IADD3 R2, PT, PT, -R6, RZ, RZ ;  /* 0x000000ff06027210 */ /* 0x000fc80007ffe1ff */
[----:B------:R-:W-:Y:S01]  /*1100*/  @!P1 SHF.R.U32.HI R8, RZ, R3, R8 ;  /* 0x00000003ff089219 */ /* 0x000fe20000011608 */
[----:B------:R-:W-:-:S03]  /*1110*/  IMAD R2, R9, R2, R5 ;  /* 0x0000000209027224 */ /* 0x000fc600078e0205 */
[----:B------:R-:W-:-:S05]  /*1120*/  @!P1 SEL R3, R7, R8, !P0 ;  /* 0x0000000807039207 */ /* 0x000fca0004000000 */
[--C-:B------:R-:W-:Y:S02]  /*1130*/  @!P1 IMAD.IADD R6, R6, 0x1, -R3.reuse ;  /* 0x0000000106069824 */ /* 0x100fe400078e0a03 */
[----:B------:R-:W-:Y:S01]  /*1140*/  @!P1 IMAD R3, R2, R11, R3 ;  /* 0x0000000b02039224 */ /* 0x000fe200078e0203 */
[----:B------:R-:W-:Y:S01]  /*1150*/  IADD3 R2, PT, PT, -R7, RZ, RZ ;  /* 0x000000ff07027210 */ /* 0x000fe20007ffe1ff */
[----:B------:R-:W-:Y:S02]  /*1160*/  @!P1 IMAD R5, R6, R9, R7 ;  /* 0x0000000906059224 */ /* 0x000fe400078e0207 */
[----:B------:R-:W-:Y:S02]  /*1170*/  @!P1 IMAD.MOV.U32 R7, RZ, RZ, R3 ;  /* 0x000000ffff079224 */ /* 0x000fe400078e0003 */
[----:B------:R-:W-:Y:S02]  /*1180*/  IMAD R2, R10, R2, R21 ;  /* 0x000000020a027224 */ /* 0x000fe400078e0215 */
[----:B------:R-:W-:-:S02]  /*1190*/  IMAD R20, R5, R4, R13 ;  /* 0x0000000405147224 */ /* 0x000fc400078e020d */
[----:B------:R-:W-:Y:S02]  /*11a0*/  IMAD R21, R7, R10, R2 ;  /* 0x0000000a07157224 */ /* 0x000fe400078e0202 */
.L_x_15:
[----:B------:R-:W1:Y:S01]  /*11b0*/  LDCU UR4, c[0x0][0xb30] ;  /* 0x00016600ff0477ac */ /* 0x000e620008000800 */
[----:B------:R-:W2:Y:S08]  /*11c0*/  S2UR UR37, SR_CgaCtaId ;  /* 0x00000000002579c3 */ /* 0x000eb00000008800 */
[----:B------:R-:W3:Y:S01]  /*11d0*/  LDC R72, c[0x0][0xb24] ;  /* 0x0002c900ff487b82 */ /* 0x000ee20000000800 */
[----:B-1----:R-:W-:-:S09]  /*11e0*/  UISETP.NE.AND UP1, UPT, UR4, 0x1, UPT ;  /* 0x000000010400788c */ /* 0x002fd2000bf25270 */
[----:B--2---:R-:W-:Y:S05]  /*11f0*/  BRA.U UP1, `(.L_x_16) ;  /* 0x0000000101407547 */ /* 0x004fea000b800000 */
[----:B------:R-:W1:Y:S08]  /*1200*/  LDC.64 R4, c[0x0][0xb10] ;  /* 0x0002c400ff047b82 */ /* 0x000e700000000a00 */
[----:B------:R-:W2:Y:S08]  /*1210*/  LDC.64 R2, c[0x0][0xb18] ;  /* 0x0002c600ff027b82 */ /* 0x000eb00000000a00 */
[----:B------:R-:W4:Y:S08]  /*1220*/  LDC R6, c[0x0][0xb20] ;  /* 0x0002c800ff067b82 */ /* 0x000f300000000800 */
[----:B------:R-:W3:Y:S01]  /*1230*/  LDC R8, c[0x0][0xb0c] ;  /* 0x0002c300ff087b82 */ /* 0x000ee20000000800 */
[----:B-1----:R-:W-:-:S05]  /*1240*/  IMAD.HI.U32 R4, R21, R4, RZ ;  /* 0x0000000415047227 */ /* 0x002fca00078e00ff */
[----:B------:R-:W-:Y:S01]  /*1250*/  SHF.R.U32.HI R4, RZ, R5, R4 ;  /* 0x00000005ff047219 */ /* 0x000fe20000011604 */
[----:B--2---:R-:W-:Y:S01]  /*1260*/  IMAD.HI.U32 R3, R20, R3, RZ ;  /* 0x0000000314037227 */ /* 0x004fe200078e00ff */
[----:B------:R-:W-:-:S04]  /*1270*/  ISETP.NE.AND P0, PT, R2, 0x1, PT ;  /* 0x000000010200780c */ /* 0x000fc80003f05270 */
[----:B----4-:R-:W-:-:S04]  /*1280*/  SHF.R.U32.HI R3, RZ, R6, R3 ;  /* 0x00000006ff037219 */ /* 0x010fc80000011603 */
[----:B------:R-:W-:Y:S02]  /*1290*/  SEL R3, R20, R3, !P0 ;  /* 0x0000000314037207 */ /* 0x000fe40004000000 */
[----:B---3--:R-:W-:-:S04]  /*12a0*/  ISETP.NE.AND P1, PT, R8, 0x1, PT ;  /* 0x000000010800780c */ /* 0x008fc80003f25270 */
[----:B------:R-:W-:-:S05]  /*12b0*/  SEL R4, R21, R4, !P1 ;  /* 0x0000000415047207 */ /* 0x000fca0004800000 */
[----:B------:R-:W-:Y:S02]  /*12c0*/  IMAD.IADD R5, R3, 0x1, -R4 ;  /* 0x0000000103057824 */ /* 0x000fe400078e0a04 */
[----:B------:R-:W-:Y:S02]  /*12d0*/  IMAD.IADD R3, R4, 0x1, -R3 ;  /* 0x0000000104037824 */ /* 0x000fe400078e0a03 */
[----:B------:R-:W-:Y:S02]  /*12e0*/  IMAD R21, R5, R8, R21 ;  /* 0x0000000805157224 */ /* 0x000fe400078e0215 */
[----:B------:R-:W-:-:S07]  /*12f0*/  IMAD R20, R3, R2, R20 ;  /* 0x0000000203147224 */ /* 0x000fce00078e0214 */
.L_x_16:
[----:B------:R-:W-:Y:S01]  /*1300*/  BAR.SYNC.DEFER_BLOCKING 0x0 ;  /* 0x0000000000007b1d */ /* 0x000fe20000010000 */
[----:B------:R-:W-:Y:S01]  /*1310*/  UISETP.NE.AND UP1, UPT, UR8, 0x2, UPT ;  /* 0x000000020800788c */ /* 0x000fe2000bf25270 */
[----:B------:R-:W-:Y:S02]  /*1320*/  ISETP.NE.OR P5, PT, R0, 0x2, !P5 ;  /* 0x000000020000780c */ /* 0x000fe40006fa5670 */
[----:B------:R-:W-:-:S06]  /*1330*/  LOP3.LUT R2, R167, 0x1f, RZ, 0xc0, !PT ;  /* 0x0000001fa7027812 */ /* 0x000fcc00078ec0ff */
[----:B------:R-:W-:Y:S05]  /*1340*/  BRA.U UP1, `(.L_x_17) ;  /* 0x00000011013c7547 */ /* 0x000fea000b800000 */
[----:B------:R-:W1:Y:S01]  /*1350*/  LDCU UR13, c[0x0][0x38c] ;  /* 0x00007180ff0d77ac */ /* 0x000e620008000800 */
[----:B------:R-:W2:Y:S01]  /*1360*/  LDC R9, c[0x0][0x370] ;  /* 0x0000dc00ff097b82 */ /* 0x000ea20000000800 */
[----:B------:R-:W-:Y:S01]  /*1370*/  PLOP3.LUT P1, PT, PT, PT, UP2, 0x80, 0x8 ;  /* 0x000000000008781c */ /* 0x000fe20003f2f028 */
[----:B------:R-:W-:Y:S01]  /*1380*/  HFMA2 R12, -RZ, RZ, 0, 0 ;  /* 0x00000000ff0c7431 */ /* 0x000fe200000001ff */
[----:B------:R-:W-:Y:S01]  /*1390*/  ISETP.EQ.OR P4, PT, R2, RZ, P5 ;  /* 0x000000ff0200720c */ /* 0x000fe20002f82670 */
[----:B------:R-:W-:Y:S01]  /*13a0*/  IMAD.MOV.U32 R15, RZ, RZ, 0x1 ;  /* 0x00000001ff0f7424 */ /* 0x000fe200078e00ff */
[----:B------:R-:W-:Y:S01]  /*13b0*/  PLOP3.LUT P1, PT, P1, PT, PT, 0x8, 0x80 ;  /* 0x000000000080781c */ /* 0x000fe20000f2e170 */
[----:B------:R-:W-:Y:S01]  /*13c0*/  IMAD.MOV.U32 R14, RZ, RZ, RZ ;  /* 0x000000ffff0e7224 */ /* 0x000fe200078e00ff */
[----:B------:R-:W-:Y:S01]  /*13d0*/  MOV R8, 0x1 ;  /* 0x0000000100087802 */ /* 0x000fe20000000f00 */
[----:B------:R-:W4:Y:S01]  /*13e0*/  LDC R0, c[0x0][0x374] ;  /* 0x0000dd00ff007b82 */ /* 0x000f220000000800 */
[----:B------:R-:W-:Y:S01]  /*13f0*/  IMAD.MOV.U32 R10, RZ, RZ, RZ ;  /* 0x000000ffff0a7224 */ /* 0x000fe200078e00ff */
[----:B------:R-:W2:Y:S01]  /*1400*/  LDCU.64 UR22, c[0x0][0x348] ;  /* 0x00006900ff1677ac */ /* 0x000ea20008000a00 */
[----:B------:R-:W-:Y:S01]  /*1410*/  UMOV UR6, URZ ;  /* 0x000000ff00067c82 */ /* 0x000fe20008000000 */
[----:B-1----:R-:W-:-:S04]  /*1420*/  UIADD3 UR5, UPT, UPT, UR13, 0x7f, URZ ;  /* 0x0000007f0d057890 */ /* 0x002fc8000fffe0ff */
[----:B------:R-:W-:-:S04]  /*1430*/  USHF.R.S32.HI UR4, URZ, 0x1f, UR5 ;  /* 0x0000001fff047899 */ /* 0x000fc80008011405 */
[----:B------:R-:W-:-:S04]  /*1440*/  ULEA.HI UR4, UR4, UR5, URZ, 0x7 ;  /* 0x0000000504047291 */ /* 0x000fc8000f8f38ff */
[----:B------:R-:W-:Y:S02]  /*1450*/  USHF.R.S32.HI UR15, URZ, 0x7, UR4 ;  /* 0x00000007ff0f7899 */ /* 0x000fe40008011404 */
[----:B------:R-:W-:Y:S02]  /*1460*/  UIADD3 UR4, UPT, UPT, UR13, -0x1, URZ ;  /* 0xffffffff0d047890 */ /* 0x000fe4000fffe0ff */
[----:B------:R-:W-:Y:S02]  /*1470*/  UISETP.LT.U32.AND UP0, UPT, UR15, 0x3, UPT ;  /* 0x000000030f00788c */ /* 0x000fe4000bf01070 */
[----:B------:R-:W-:Y:S02]  /*1480*/  UISETP.GE.U32.AND UP1, UPT, UR4, -0xff, UPT ;  /* 0xffffff010400788c */ /* 0x000fe4000bf26070 */
[----:B------:R-:W-:Y:S02]  /*1490*/  USEL UR14, UR15, 0x3, UP0 ;  /* 0x000000030f0e7887 */ /* 0x000fe40008000000 */
[----:B------:R-:W-:-:S02]  /*14a0*/  UIADD3 UR13, UPT, UPT, UR13, 0xfe, URZ ;  /* 0x000000fe0d0d7890 */ /* 0x000fc4000fffe0ff */
[----:B------:R-:W-:Y:S02]  /*14b0*/  UIADD3 UR5, UPT, UPT, UR14, -0x1, URZ ;  /* 0xffffffff0e057890 */ /* 0x000fe4000fffe0ff */
[----:B------:R-:W-:-:S03]  /*14c0*/  UIADD3 UR7, UPT, UPT, UR15, -UR14, URZ ;  /* 0x8000000e0f077290 */ /* 0x000fc6000fffe0ff */
[----:B------:R-:W-:-:S04]  /*14d0*/  @UP1 UIADD3 UR5, UPT, UPT, UR14, URZ, URZ ;  /* 0x000000ff0e051290 */ /* 0x000fc8000fffe0ff */
[----:B--2---:R-:W-:-:S12]  /*14e0*/  UIADD3 UR5, UPT, UPT, UR5, 0x1, URZ ;  /* 0x0000000105057890 */ /* 0x004fd8000fffe0ff */
.L_x_35:
[----:B------:R-:W-:Y:S01]  /*14f0*/  UISETP.NE.AND UP0, UPT, UR37, URZ, UPT ;  /* 0x000000ff2500728c */ /* 0x000fe2000bf05270 */
[----:B------:R-:W1:Y:S08]  /*1500*/  S2UR UR37, SR_CgaCtaId ;  /* 0x00000000002579c3 */ /* 0x000e700000008800 */
[----:B------:R-:W-:Y:S05]  /*1510*/  BRA.U UP0, `(.L_x_18) ;  /* 0x0000000100347547 */ /* 0x000fea000b800000 */
[----:B------:R-:W2:Y:S01]  /*1520*/  S2R R2, SR_CgaCtaId ;  /* 0x0000000000027919 */ /* 0x000ea20000008800 */
[----:B------:R-:W-:-:S04]  /*1530*/  MOV R3, 0x400 ;  /* 0x0000040000037802 */ /* 0x000fc80000000f00 */
[----:B--2---:R-:W-:Y:S02]  /*1540*/  LEA R3, R2, R3, 0x18 ;  /* 0x0000000302037211 */ /* 0x004fe400078ec0ff */
[----:B------:R-:W-:-:S03]  /*1550*/  SHF.L.U32 R2, R8, 0x1f, RZ ;  /* 0x0000001f08027819 */ /* 0x000fc600000006ff */
[----:B------:R-:W-:-:S04]  /*1560*/  IMAD R3, R10, 0x8, R3 ;  /* 0x000000080a037824 */ /* 0x000fc800078e0203 */
[----:B------:R-:W2:Y:S02]  /*1570*/  SYNCS.PHASECHK.TRANS64.TRYWAIT P0, [R3+URZ+0xd0], R2 ;  /* 0x0000d002030075a7 */ /* 0x000ea400080011ff */
[----:B--2---:R-:W-:Y:S05]  /*1580*/  @!P0 BRA `(.L_x_19) ;  /* 0x00000098009c8947 */ /* 0x004fea0003800000 */
.L_x_122:
[----:B------:R-:W-:Y:S01]  /*1590*/  VIADD R10, R10, 0x1 ;  /* 0x000000010a0a7836 */ /* 0x000fe20000000000 */
[----:B------:R2:W-:Y:S04]  /*15a0*/  SYNCS.ARRIVE.TRANS64.A1T0 RZ, [R3+URZ+0xc0], RZ ;  /* 0x0000c0ff03ff79a7 */ /* 0x0005e800081000ff */
[----:B------:R-:W-:-:S04]  /*15b0*/  ISETP.NE.AND P0, PT, R10, 0x2, PT ;  /* 0x000000020a00780c */ /* 0x000fc80003f05270 */
[----:B------:R-:W-:Y:S02]  /*15c0*/  SEL R10, R10, RZ, P0 ;  /* 0x000000ff0a0a7207 */ /* 0x000fe40000000000 */
[----:B--2---:R-:W-:-:S04]  /*15d0*/  SEL R3, RZ, 0x1, P0 ;  /* 0x00000001ff037807 */ /* 0x004fc80000000000 */
[----:B------:R-:W-:-:S07]  /*15e0*/  LOP3.LUT R8, R8, R3, RZ, 0x3c, !PT ;  /* 0x0000000308087212 */ /* 0x000fce00078e3cff */
.L_x_18:
[----:B------:R-:W-:Y:S01]  /*15f0*/  UMOV UR4, 0x400 ;  /* 0x0000040000047882 */ /* 0x000fe20000000000 */
[----:B------:R-:W-:Y:S01]  /*1600*/  SHF.L.U32 R2, R15, 0x1f, RZ ;  /* 0x0000001f0f027819 */ /* 0x000fe200000006ff */
[----:B-1----:R-:W-:Y:S01]  /*1610*/  ULEA UR4, UR37, UR4, 0x18 ;  /* 0x0000000425047291 */ /* 0x002fe2000f8ec0ff */
[----:B------:R-:W-:Y:S01]  /*1620*/  R2UR UR35, R21 ;  /* 0x00000000152372ca */ /* 0x000fe200000e0000 */
[----:B------:R-:W-:Y:S01]  /*1630*/  UISETP.GE.U32.AND UP0, UPT, UR13, 0xff, UPT ;  /* 0x000000ff0d00788c */ /* 0x000fe2000bf06070 */
[----:B------:R-:W-:Y:S01]  /*1640*/  R2UR UR11, R20 ;  /* 0x00000000140b72ca */ /* 0x000fe200000e0000 */
[----:B------:R-:W-:Y:S01]  /*1650*/  ULEA UR8, UR6, UR4, 0x3 ;  /* 0x0000000406087291 */ /* 0x000fe2000f8e18ff */
[----:B------:R-:W-:-:S08]  /*1660*/  UMOV UR24, URZ ;  /* 0x000000ff00187c82 */ /* 0x000fd00008000000 */
[----:B------:R1:W2:Y:S01]  /*1670*/  SYNCS.PHASECHK.TRANS64.TRYWAIT P0, [UR8+0x18], R2 ;  /* 0x00001802ff0075a7 */ /* 0x0002a20008001108 */
[----:B------:R-:W-:Y:S02]  /*1680*/  USHF.L.U32 UR35, UR35, 0x7, URZ ;  /* 0x0000000723237899 */ /* 0x000fe400080006ff */
[----:B------:R-:W-:Y:S01]  /*1690*/  USHF.L.U32 UR11, UR11, 0x8, URZ ;  /* 0x000000080b0b7899 */ /* 0x000fe200080006ff */
[----:B------:R-:W-:Y:S11]  /*16a0*/  BRA.U !UP0, `(.L_x_20) ;  /* 0x0000000108a87547 */ /* 0x000ff6000b800000 */
[----:B------:R-:W-:Y:S01]  /*16b0*/  UMOV UR16, URZ ;  /* 0x000000ff00107c82 */ /* 0x000fe20008000000 */
[----:B------:R-:W-:-:S05]  /*16c0*/  UMOV UR17, UR6 ;  /* 0x0000000600117c82 */ /* 0x000fca0008000000 */
.L_x_25:
[----:B-1----:R-:W-:Y:S01]  /*16d0*/  ULEA UR33, UR17, UR4, 0x3 ;  /* 0x0000000411217291 */ /* 0x002fe2000f8e18ff */
[----:B--2---:R-:W-:Y:S01]  /*16e0*/  @!P5 MOV R3, 0xc000 ;  /* 0x0000c0000003d802 */ /* 0x004fe20000000f00 */
[----:B--2---:R-:W-:Y:S10]  /*16f0*/  @P0 BRA `(.L_x_21) ;  /* 0x00000000000c0947 */ /* 0x004ff40003800000 */
[----:B------:R-:W-:-:S04]  /*1700*/  SHF.L.U32 R5, R15, 0x1f, RZ ;  /* 0x0000001f0f057819 */ /* 0x000fc800000006ff */
[----:B------:R-:W2:Y:S02]  /*1710*/  SYNCS.PHASECHK.TRANS64.TRYWAIT P0, [UR33+0x18], R5 ;  /* 0x00001805ff0075a7 */ /* 0x000ea40008001121 */
[----:B--2---:R-:W-:Y:S05]  /*1720*/  @!P0 BRA `(.L_x_22) ;  /* 0x0000009800488947 */ /* 0x004fea0003800000 */
.L_x_21:
[----:B------:R2:W-:Y:S01]  /*1730*/  @!P5 SYNCS.ARRIVE.TRANS64 RZ, [UR33], R3 ;  /* 0x00000003ffffd9a7 */ /* 0x0005e20008000021 */
[----:B------:R-:W-:Y:S04]  /*1740*/  BSSY.RECONVERGENT B0, `(.L_x_23) ;  /* 0x0000003000007945 */ /* 0x000fe80003800200 */
[----:B------:R-:W-:Y:S05]  /*1750*/  @P4 BRA `(.L_x_24) ;  /* 0x0000000000044947 */ /* 0x000fea0003800000 */
[----:B------:R-:W-:Y:S05]  /*1760*/  BPT.TRAP 0x1 ;  /* 0x000000040000795c */ /* 0x000fea0000300000 */
.L_x_24:
[----:B------:R-:W-:Y:S05]  /*1770*/  BSYNC.RECONVERGENT B0 ;  /* 0x0000000000007941 */ /* 0x000fea0003800200 */
.L_x_23:
[----:B------:R-:W-:Y:S02]  /*1780*/  UIADD3 UR6, UPT, UPT, UR17, 0x1, URZ ;  /* 0x0000000111067890 */ /* 0x000fe4000fffe0ff */
[----:B------:R-:W-:Y:S02]  /*1790*/  ULEA UR32, UR17, UR4, 0xe ;  /* 0x0000000411207291 */ /* 0x000fe4000f8e70ff */
[----:B------:R-:W-:Y:S02]  /*17a0*/  UISETP.NE.AND UP0, UPT, UR6, 0x3, UPT ;  /* 0x000000030600788c */ /* 0x000fe4000bf05270 */
[----:B------:R-:W-:Y:S02]  /*17b0*/  UIADD3 UR26, UP1, UPT, UR22, 0x80, URZ ;  /* 0x00000080161a7890 */ /* 0x000fe4000ff3e0ff */
[----:B------:R-:W-:Y:S02]  /*17c0*/  USEL UR9, URZ, 0x1, UP0 ;  /* 0x00000001ff097887 */ /* 0x000fe40008000000 */
[----:B------:R-:W-:-:S02]  /*17d0*/  USEL UR6, UR6, URZ, UP0 ;  /* 0x000000ff06067287 */ /* 0x000fc40008000000 */
[----:B------:R-:W-:Y:S02]  /*17e0*/  UIADD3 UR20, UP0, UPT, UR22, 0x180, URZ ;  /* 0x0000018016147890 */ /* 0x000fe4000ff1e0ff */
[----:B------:R-:W-:Y:S01]  /*17f0*/  ULEA UR8, UR6, UR4, 0x3 ;  /* 0x0000000406087291 */ /* 0x000fe2000f8e18ff */
[----:B------:R-:W-:Y:S01]  /*1800*/  LOP3.LUT R15, R15, UR9, RZ, 0x3c, !PT ;  /* 0x000000090f0f7c12 */ /* 0x000fe2000f8e3cff */
[----:B------:R-:W-:Y:S02]  /*1810*/  USHF.L.U32 UR34, UR16, 0x7, URZ ;  /* 0x0000000710227899 */ /* 0x000fe400080006ff */
[----:B------:R-:W-:Y:S01]  /*1820*/  UIADD3.X UR27, UPT, UPT, URZ, UR23, URZ, UP1, !UPT ;  /* 0x00000017ff1b7290 */ /* 0x000fe20008ffe4ff */
[----:B-1----:R-:W-:Y:S01]  /*1830*/  SHF.L.U32 R2, R15, 0x1f, RZ ;  /* 0x0000001f0f027819 */ /* 0x002fe200000006ff */
[----:B------:R-:W-:Y:S02]  /*1840*/  UIADD3 UR32, UPT, UPT, UR32, 0xc400, URZ ;  /* 0x0000c40020207890 */ /* 0x000fe4000fffe0ff */
[----:B------:R-:W-:Y:S01]  /*1850*/  UIADD3.X UR21, UPT, UPT, URZ, UR23, URZ, UP0, !UPT ;  /* 0x00000017ff157290 */ /* 0x000fe200087fe4ff */
[----:B------:R1:W1:Y:S01]  /*1860*/  SYNCS.PHASECHK.TRANS64.TRYWAIT P0, [UR8+0x18], R2 ;  /* 0x00001802ff0075a7 */ /* 0x0002620008001108 */
[----:B------:R-:W-:Y:S01]  /*1870*/  ULEA UR8, UR17, UR4, 0xf ;  /* 0x0000000411087291 */ /* 0x000fe2000f8e78ff */
[----:B------:R-:W-:Y:S01]  /*1880*/  UMOV UR18, 0x0 ;  /* 0x0000000000127882 */ /* 0x000fe20000000000 */
[----:B------:R-:W-:-:S02]  /*1890*/  UMOV UR19, 0x10000000 ;  /* 0x1000000000137882 */ /* 0x000fc40000000000 */
[----:B------:R-:W-:Y:S01]  /*18a0*/  UIADD3 UR8, UPT, UPT, UR8, 0x18400, URZ ;  /* 0x0001840008087890 */ /* 0x000fe2000fffe0ff */
[----:B------:R1:W-:Y:S01]  /*18b0*/  UTMALDG.3D [UR32], [UR26], desc[UR18] ;  /* 0x000012201a0075b4 */ /* 0x0003e20008011000 */
[----:B------:R-:W-:Y:S01]  /*18c0*/  UMOV UR12, UR36 ;  /* 0x00000024000c7c82 */ /* 0x000fe20008000000 */
[----:B------:R-:W-:Y:S01]  /*18d0*/  UMOV UR9, UR33 ;  /* 0x0000002100097c82 */ /* 0x000fe20008000000 */
[----:B------:R-:W-:Y:S01]  /*18e0*/  UMOV UR10, UR34 ;  /* 0x00000022000a7c82 */ /* 0x000fe20008000000 */
[----:B------:R-:W-:Y:S01]  /*18f0*/  UIADD3 UR16, UPT, UPT, UR16, 0x1, URZ ;  /* 0x0000000110107890 */ /* 0x000fe2000fffe0ff */
[----:B------:R-:W-:Y:S01]  /*1900*/  UMOV UR24, UR5 ;  /* 0x0000000500187c82 */ /* 0x000fe20008000000 */
[----:B------:R-:W-:Y:S02]  /*1910*/  UMOV UR17, UR6 ;  /* 0x0000000600117c82 */ /* 0x000fe40008000000 */
[----:B------:R1:W-:Y:S01]  /*1920*/  UTMALDG.3D [UR8], [UR20], desc[UR18] ;  /* 0x00001208140075b4 */ /* 0x0003e20008011000 */
[----:B------:R-:W-:-:S09]  /*1930*/  UISETP.NE.AND UP0, UPT, UR16, UR5, UPT ;  /* 0x000000051000728c */ /* 0x000fd2000bf05270 */
[----:B------:R-:W-:Y:S05]  /*1940*/  BRA.U UP0, `(.L_x_25) ;  /* 0xfffffffd00607547 */ /* 0x000fea000b83ffff */
.L_x_20:
[----:B-1----:R-:W-:Y:S01]  /*1950*/  ULEA UR8, UR6, UR4, 0x3 ;  /* 0x0000000406087291 */ /* 0x002fe2000f8e18ff */
[----:B------:R-:W-:Y:S01]  /*1960*/  SHF.L.U32 R2, R15, 0x1f, RZ ;  /* 0x0000001f0f027819 */ /* 0x000fe200000006ff */
[----:B------:R-:W-:Y:S01]  /*1970*/  @!P1 SYNCS.ARRIVE.TRANS64.A1T0 RZ, [UR4+0x78], RZ ;  /* 0x000078ffffff99a7 */ /* 0x000fe20008100004 */
[----:B------:R-:W-:-:S06]  /*1980*/  UISETP.GT.AND UP0, UPT, UR15, UR14, UPT ;  /* 0x0000000e0f00728c */ /* 0x000fcc000bf04270 */
[----:B--2---:R1:W2:Y:S03]  /*1990*/  SYNCS.PHASECHK.TRANS64.TRYWAIT P0, [UR8+0x18], R2 ;  /* 0x00001802ff0075a7 */ /* 0x0042a60008001108 */
[----:B------:R-:W-:Y:S05]  /*19a0*/  BRA.U !UP0, `(.L_x_26) ;  /* 0x0000000108ac7547 */ /* 0x000fea000b800000 */
[----:B------:R-:W-:Y:S01]  /*19b0*/  UIADD3 UR21, UPT, UPT, UR7, UR24, URZ ;  /* 0x0000001807157290 */ /* 0x000fe2000fffe0ff */
[----:B------:R-:W-:-:S11]  /*19c0*/  UMOV UR25, UR6 ;  /* 0x0000000600197c82 */ /* 0x000fd60008000000 */
.L_x_31:
[----:B-1----:R-:W-:Y:S01]  /*19d0*/  ULEA UR17, UR25, UR4, 0x3 ;  /* 0x0000000419117291 */ /* 0x002fe2000f8e18ff */
[----:B--2---:R-:W-:Y:S01]  /*19e0*/  @!P5 MOV R3, 0xc000 ;  /* 0x0000c0000003d802 */ /* 0x004fe20000000f00 */
[----:B--2---:R-:W-:Y:S10]  /*19f0*/  @P0 BRA `(.L_x_27) ;  /* 0x00000000000c0947 */ /* 0x004ff40003800000 */
[----:B------:R-:W-:-:S04]  /*1a00*/  SHF.L.U32 R5, R15, 0x1f, RZ ;  /* 0x0000001f0f057819 */ /* 0x000fc800000006ff */
[----:B------:R-:W2:Y:S02]  /*1a10*/  SYNCS.PHASECHK.TRANS64.TRYWAIT P0, [UR17+0x18], R5 ;  /* 0x00001805ff0075a7 */ /* 0x000ea40008001111 */
[----:B--2---:R-:W-:Y:S05]  /*1a20*/  @!P0 BRA `(.L_x_28) ;  /* 0x0000009400a08947 */ /* 0x004fea0003800000 */
.L_x_27:
[----:B------:R2:W-:Y:S01]  /*1a30*/  @!P5 SYNCS.ARRIVE.TRANS64 RZ, [UR17], R3 ;  /* 0x00000003ffffd9a7 */ /* 0x0005e20008000011 */
[----:B------:R-:W-:Y:S04]  /*1a40*/  BSSY.RECONVERGENT B0, `(.L_x_29) ;  /* 0x0000003000007945 */ /* 0x000fe80003800200 */
[----:B------:R-:W-:Y:S05]  /*1a50*/  @P4 BRA `(.L_x_30) ;  /* 0x0000000000044947 */ /* 0x000fea0003800000 */
[----:B------:R-:W-:Y:S05]  /*1a60*/  BPT.TRAP 0x1 ;  /* 0x000000040000795c */ /* 0x000fea0000300000 */
.L_x_30:
[----:B------:R-:W-:Y:S05]  /*1a70*/  BSYNC.RECONVERGENT B0 ;  /* 0x0000000000007941 */ /* 0x000fea0003800200 */
.L_x_29:
        /* <DEDUP_REMOVED lines=10> */
[----:B------:R-:W-:Y:S01]  /*1b20*/  UIADD3 UR16, UPT, UPT, UR16, 0xc400, URZ ;  /* 0x0000c40010107890 */ /* 0x000fe2000fffe0ff */
[----:B-1----:R-:W-:Y:S01]  /*1b30*/  SHF.L.U32 R2, R15, 0x1f, RZ ;  /* 0x0000001f0f027819 */ /* 0x002fe200000006ff */
[----:B------:R-:W-:Y:S02]  /*1b40*/  UIADD3.X UR31, UPT, UPT, URZ, UR23, URZ, UP1, !UPT ;  /* 0x00000017ff1f7290 */ /* 0x000fe40008ffe4ff */
[----:B------:R-:W-:Y:S01]  /*1b50*/  UIADD3.X UR29, UPT, UPT, URZ, UR23, URZ, UP0, !UPT ;  /* 0x00000017ff1d7290 */ /* 0x000fe200087fe4ff */
[----:B------:R1:W1:Y:S01]  /*1b60*/  SYNCS.PHASECHK.TRANS64.TRYWAIT P0, [UR8+0x18], R2 ;  /* 0x00001802ff0075a7 */ /* 0x0002620008001108 */
[----:B------:R-:W-:Y:S01]  /*1b70*/  ULEA UR8, UR25, UR4, 0xf ;  /* 0x0000000419087291 */ /* 0x000fe2000f8e78ff */
[----:B------:R-:W-:Y:S01]  /*1b80*/  UMOV UR26, 0x0 ;  /* 0x00000000001a7882 */ /* 0x000fe20000000000 */
[----:B------:R-:W-:-:S02]  /*1b90*/  UMOV UR27, 0x10000000 ;  /* 0x10000000001b7882 */ /* 0x000fc40000000000 */
[----:B------:R-:W-:Y:S01]  /*1ba0*/  UIADD3 UR8, UPT, UPT, UR8, 0x18400, URZ ;  /* 0x0001840008087890 */ /* 0x000fe2000fffe0ff */
[----:B------:R-:W-:Y:S01]  /*1bb0*/  UMOV UR19, UR35 ;  /* 0x0000002300137c82 */ /* 0x000fe20008000000 */
[----:B------:R-:W-:Y:S01]  /*1bc0*/  UMOV UR20, UR36 ;  /* 0x0000002400147c82 */ /* 0x000fe20008000000 */
[----:B------:R-:W-:Y:S01]  /*1bd0*/  UMOV UR12, UR36 ;  /* 0x00000024000c7c82 */ /* 0x000fe20008000000 */
[----:B------:R-:W-:Y:S01]  /*1be0*/  UMOV UR9, UR17 ;  /* 0x0000001100097c82 */ /* 0x000fe20008000000 */
[----:B------:R-:W-:Y:S01]  /*1bf0*/  UMOV UR10, UR18 ;  /* 0x00000012000a7c82 */ /* 0x000fe20008000000 */
[----:B------:R1:W-:Y:S01]  /*1c00*/  UTMALDG.3D [UR16], [UR30], desc[UR26] ;  /* 0x00001a101e0075b4 */ /* 0x0003e20008011000 */
[----:B------:R-:W-:Y:S01]  /*1c10*/  UIADD3 UR24, UPT, UPT, UR24, 0x1, URZ ;  /* 0x0000000118187890 */ /* 0x000fe2000fffe0ff */
[----:B------:R-:W-:-:S03]  /*1c20*/  UMOV UR25, UR6 ;  /* 0x0000000600197c82 */ /* 0x000fc60008000000 */
[----:B------:R-:W-:Y:S01]  /*1c30*/  UISETP.NE.AND UP0, UPT, UR24, UR21, UPT ;  /* 0x000000151800728c */ /* 0x000fe2000bf05270 */
[----:B------:R1:W-:Y:S08]  /*1c40*/  UTMALDG.3D [UR8], [UR28], desc[UR26] ;  /* 0x00001a081c0075b4 */ /* 0x0003f00008011000 */
[----:B------:R-:W-:Y:S05]  /*1c50*/  BRA.U UP0, `(.L_x_31) ;  /* 0xfffffffd005c7547 */ /* 0x000fea000b83ffff */
.L_x_26:
[----:B-1----:R-:W-:Y:S01]  /*1c60*/  LEA R2, R14, UR4, 0x3 ;  /* 0x000000040e027c11 */ /* 0x002fe2000f8e18ff */
[----:B------:R-:W-:Y:S01]  /*1c70*/  NOP ;  /* 0x0000000000007918 */ /* 0x000fe20000000000 */
[----:B--2---:R-:W-:Y:S02]  /*1c80*/  SHF.L.U32 R3, R12, 0x1f, RZ ;  /* 0x0000001f0c037819 */ /* 0x004fe400000006ff */
[----:B------:R-:W-:Y:S02]  /*1c90*/  LEA R4, R14, UR4, 0x4 ;  /* 0x000000040e047c11 */ /* 0x000fe4000f8e20ff */
[----:B------:R-:W1:Y:S02]  /*1ca0*/  SYNCS.PHASECHK.TRANS64.TRYWAIT P0, [R2+URZ+0x80], R3 ;  /* 0x00008003020075a7 */ /* 0x000e6400080011ff */
[----:B-1----:R-:W-:Y:S05]  /*1cb0*/  @!P0 BRA `(.L_x_32) ;  /* 0x0000009400148947 */ /* 0x002fea0003800000 */
.L_x_125:
[----:B------:R-:W2:Y:S01]  /*1cc0*/  LDS.128 R4, [R4+0xf0] ;  /* 0x0000f00004047984 */ /* 0x000ea20000000c00 */
[----:B---3--:R-:W-:Y:S01]  /*1cd0*/  ISETP.GE.AND P0, PT, R72, 0x1, PT ;  /* 0x000000014800780c */ /* 0x008fe20003f06270 */
[----:B-1----:R-:W-:Y:S01]  /*1ce0*/  VIADD R2, R2, 0x90 ;  /* 0x0000009002027836 */ /* 0x002fe20000000000 */
[----:B------:R-:W-:Y:S01]  /*1cf0*/  @!PT LDS RZ, [RZ] ;  /* 0x00000000fffff984 */ /* 0x000fe20000000800 */
[----:B------:R-:W-:Y:S01]  /*1d00*/  @!PT LDS RZ, [RZ] ;  /* 0x00000000fffff984 */ /* 0x000fe20000000800 */
[----:B------:R-:W-:Y:S01]  /*1d10*/  @!PT LDS RZ, [RZ] ;  /* 0x00000000fffff984 */ /* 0x000fe20000000800 */
[----:B------:R-:W-:Y:S01]  /*1d20*/  @!PT LDS RZ, [RZ] ;  /* 0x00000000fffff984 */ /* 0x000fe20000000800 */
[----:B------:R1:W-:Y:S06]  /*1d30*/  MEMBAR.ALL.CTA ;  /* 0x0000000000007992 */ /* 0x0003ec0000008000 */
[----:B-1----:R-:W1:Y:S01]  /*1d40*/  FENCE.VIEW.ASYNC.S ;  /* 0x00000000000073c6 */ /* 0x002e620000000000 */
[----:B------:R-:W-:-:S04]  /*1d50*/  PRMT R2, RZ, 0x654, R2 ;  /* 0x00000654ff027816 */ /* 0x000fc80000000002 */
[----:B-1----:R1:W-:Y:S01]  /*1d60*/  SYNCS.ARRIVE.TRANS64.RED.A1T0 RZ, [R2+URZ], RZ ;  /* 0x000000ff02ff79a7 */ /* 0x0023e200081004ff */
[----:B--2---:R-:W-:-:S13]  /*1d70*/  LOP3.LUT P2, RZ, R6, 0x1, RZ, 0xc0, !PT ;  /* 0x0000000106ff7812 */ /* 0x004fda000784c0ff */
[----:B------:R-:W-:Y:S01]  /*1d80*/  @P2 SHF.R.U32.HI R3, RZ, 0x10, R5 ;  /* 0x00000010ff032819 */ /* 0x000fe20000011605 */
[----:B------:R-:W-:Y:S01]  /*1d90*/  VOTEU.ANY UP0, P2 ;  /* 0x0000000000ff7886 */ /* 0x000fe20001000100 */
[----:B------:R-:W-:Y:S02]  /*1da0*/  @P2 MOV R13, R4 ;  /* 0x00000004000d2202 */ /* 0x000fe40000000f00 */
[----:B------:R-:W-:Y:S02]  /*1db0*/  @P2 R2UR.BROADCAST UR8, R3 ;  /* 0x00000000030822ca */ /* 0x000fe400008e0000 */
[----:B------:R-:W-:-:S11]  /*1dc0*/  @P2 LOP3.LUT R11, R5, 0xffff, RZ, 0xc0, !PT ;  /* 0x0000ffff050b2812 */ /* 0x000fd600078ec0ff */
[----:B------:R-:W-:Y:S01]  /*1dd0*/  @UP0 UMOV UR36, UR8 ;  /* 0x0000000800240c82 */ /* 0x000fe20008000000 */
[----:B-1----:R-:W-:Y:S05]  /*1de0*/  @!P0 BRA `(.L_x_33) ;  /* 0x0000000000b88947 */ /* 0x002fea0003800000 */
[----:B------:R-:W4:Y:S01]  /*1df0*/  LDC.64 R4, c[0x0][0xb18] ;  /* 0x0002c600ff047b82 */ /* 0x000f220000000a00 */
[----:B------:R-:W-:-:S07]  /*1e00*/  ISETP.NE.AND P3, PT, R72, 0x1, PT ;  /* 0x000000014800780c */ /* 0x000fce0003f65270 */
[----:B------:R-:W1:Y:S08]  /*1e10*/  LDC.64 R6, c[0x0][0xb10] ;  /* 0x0002c400ff067b82 */ /* 0x000e700000000a00 */
[----:B------:R-:W2:Y:S08]  /*1e20*/  LDC R16, c[0x0][0xb20] ;  /* 0x0002c800ff107b82 */ /* 0x000eb00000000800 */
[----:B------:R-:W3:Y:S01]  /*1e30*/  LDC R18, c[0x0][0xb0c] ;  /* 0x0002c300ff127b82 */ /* 0x000ee20000000800 */
[----:B----4-:R-:W-:Y:S01]  /*1e40*/  IMAD.HI.U32 R17, R0, R5, RZ ;  /* 0x0000000500117227 */ /* 0x010fe200078e00ff */
[----:B------:R-:W-:-:S03]  /*1e50*/  ISETP.NE.AND P0, PT, R4, 0x1, PT ;  /* 0x000000010400780c */ /* 0x000fc60003f05270 */
[----:B------:R-:W-:-:S03]  /*1e60*/  IMAD.HI.U32 R5, R11, R5, RZ ;  /* 0x000000050b057227 */ /* 0x000fc600078e00ff */
[----:B------:R-:W4:Y:S01]  /*1e70*/  LDC.64 R2, c[0x0][0xb28] ;  /* 0x0002ca00ff027b82 */ /* 0x000f220000000a00 */
[----:B-1----:R-:W-:-:S04]  /*1e80*/  IMAD.HI.U32 R20, R9, R6, RZ ;  /* 0x0000000609147227 */ /* 0x002fc800078e00ff */
[----:B------:R-:W-:Y:S01]  /*1e90*/  IMAD.HI.U32 R22, R13, R6, RZ ;  /* 0x000000060d167227 */ /* 0x000fe200078e00ff */
[----:B------:R-:W-:Y:S02]  /*1ea0*/  SHF.R.U32.HI R20, RZ, R7, R20 ;  /* 0x00000007ff147219 */ /* 0x000fe40000011614 */
[-C--:B--2---:R-:W-:Y:S02]  /*1eb0*/  SHF.R.U32.HI R17, RZ, R16.reuse, R17 ;  /* 0x00000010ff117219 */ /* 0x084fe40000011611 */
[----:B------:R-:W-:Y:S02]  /*1ec0*/  SHF.R.U32.HI R16, RZ, R16, R5 ;  /* 0x00000010ff107219 */ /* 0x000fe40000011605 */
[----:B------:R-:W-:Y:S02]  /*1ed0*/  SEL R17, R0, R17, !P0 ;  /* 0x0000001100117207 */ /* 0x000fe40004000000 */
[----:B------:R-:W-:Y:S02]  /*1ee0*/  SHF.R.U32.HI R22, RZ, R7, R22 ;  /* 0x00000007ff167219 */ /* 0x000fe40000011616 */
[----:B---3--:R-:W-:-:S02]  /*1ef0*/  ISETP.NE.AND P1, PT, R18, 0x1, PT ;  /* 0x000000011200780c */ /* 0x008fc40003f25270 */
[----:B------:R-:W-:Y:S02]  /*1f00*/  SEL R5, R11, R16, !P0 ;  /* 0x000000100b057207 */ /* 0x000fe40004000000 */
[----:B------:R-:W-:Y:S02]  /*1f10*/  SEL R19, R9, R20, !P1 ;  /* 0x0000001409137207 */ /* 0x000fe40004800000 */
[----:B------:R-:W-:Y:S01]  /*1f20*/  SEL R7, R13, R22, !P1 ;  /* 0x000000160d077207 */ /* 0x000fe20004800000 */
[----:B----4-:R-:W-:-:S04]  /*1f30*/  IMAD.HI.U32 R20, R17, R2, RZ ;  /* 0x0000000211147227 */ /* 0x010fc800078e00ff */
[----:B------:R-:W-:Y:S01]  /*1f40*/  IMAD.HI.U32 R6, R19, R2, RZ ;  /* 0x0000000213067227 */ /* 0x000fe200078e00ff */
[----:B------:R-:W-:-:S04]  /*1f50*/  @P3 SHF.R.U32.HI R17, RZ, R3, R20 ;  /* 0x00000003ff113219 */ /* 0x000fc80000011614 */
        /* <DEDUP_REMOVED lines=8> */
[----:B------:R-:W-:-:S04]  /*1fe0*/  @!P0 IMAD.HI.U32 R16, R7, R2, RZ ;  /* 0x0000000207108227 */ /* 0x000fc800078e00ff */
[----:B------:R-:W-:Y:S01]  /*1ff0*/  IMAD.MOV R2, RZ, RZ, -R6 ;  /* 0x000000ffff027224 */ /* 0x000fe200078e0a06 */
[----:B------:R-:W-:-:S03]  /*2000*/  @!P0 SHF.R.U32.HI R16, RZ, R3, R16 ;  /* 0x00000003ff108219 */ /* 0x000fc60000011610 */
[----:B------:R-:W-:Y:S01]  /*2010*/  IMAD R2, R72, R2, R5 ;  /* 0x0000000248027224 */ /* 0x000fe200078e0205 */
[----:B------:R-:W-:Y:S02]  /*2020*/  @!P0 SEL R3, R7, R16, !P3 ;  /* 0x0000001007038207 */ /* 0x000fe40005800000 */
[----:B------:R-:W-:-:S03]  /*2030*/  IADD3 R16, PT, PT, -R5, RZ, RZ ;  /* 0x000000ff05107210 */ /* 0x000fc60007ffe1ff */
[--C-:B------:R-:W-:Y:S02]  /*2040*/  @!P0 IMAD.IADD R6, R6, 0x1, -R3.reuse ;  /* 0x0000000106068824 */ /* 0x100fe400078e0a03 */
[----:B------:R-:W-:Y:S01]  /*2050*/  @!P0 IMAD R3, R2, R19, R3 ;  /* 0x0000001302038224 */ /* 0x000fe200078e0203 */
[----:B------:R-:W-:Y:S01]  /*2060*/  IADD3 R2, PT, PT, -R7, RZ, RZ ;  /* 0x000000ff07027210 */ /* 0x000fe20007ffe1ff */
[----:B------:R-:W-:Y:S02]  /*2070*/  @!P0 IMAD R5, R72, R6, R7 ;  /* 0x0000000648058224 */ /* 0x000fe400078e0207 */
[----:B------:R-:W-:Y:S02]  /*2080*/  IMAD R11, R4, R16, R11 ;  /* 0x00000010040b7224 */ /* 0x000fe400078e020b */
[----:B------:R-:W-:Y:S02]  /*2090*/  @!P0 IMAD.MOV.U32 R7, RZ, RZ, R3 ;  /* 0x000000ffff078224 */ /* 0x000fe400078e0003 */
[----:B------:R-:W-:-:S02]  /*20a0*/  IMAD R2, R18, R2, R13 ;  /* 0x0000000212027224 */ /* 0x000fc400078e020d */
[----:B------:R-:W-:Y:S02]  /*20b0*/  IMAD R11, R5, R4, R11 ;  /* 0x00000004050b7224 */ /* 0x000fe400078e020b */
[----:B------:R-:W-:Y:S02]  /*20c0*/  IMAD R13, R7, R18, R2 ;  /* 0x00000012070d7224 */ /* 0x000fe400078e0202 */
.L_x_33:
[----:B------:R-:W1:Y:S02]  /*20d0*/  LDCU UR8, c[0x0][0xb30] ;  /* 0x00016600ff0877ac */ /* 0x000e640008000800 */
[----:B-1----:R-:W-:-:S09]  /*20e0*/  UISETP.NE.AND UP0, UPT, UR8, 0x1, UPT ;  /* 0x000000010800788c */ /* 0x002fd2000bf05270 */
[----:B------:R-:W-:Y:S05]  /*20f0*/  BRA.U UP0, `(.L_x_34) ;  /* 0x0000000100407547 */ /* 0x000fea000b800000 */
[----:B------:R-:W1:Y:S08]  /*2100*/  LDC.64 R4, c[0x0][0xb10] ;  /* 0x0002c400ff047b82 */ /* 0x000e700000000a00 */
[----:B------:R-:W2:Y:S08]  /*2110*/  LDC.64 R2, c[0x0][0xb18] ;  /* 0x0002c600ff027b82 */ /* 0x000eb00000000a00 */
[----:B------:R-:W3:Y:S08]  /*2120*/  LDC R6, c[0x0][0xb20] ;  /* 0x0002c800ff067b82 */ /* 0x000ef00000000800 */
[----:B------:R-:W4:Y:S01]  /*2130*/  LDC R16, c[0x0][0xb0c] ;  /* 0x0002c300ff107b82 */ /* 0x000f220000000800 */
[----:B-1----:R-:W-:-:S05]  /*2140*/  IMAD.HI.U32 R4, R13, R4, RZ ;  /* 0x000000040d047227 */ /* 0x002fca00078e00ff */
[----:B------:R-:W-:Y:S01]  /*2150*/  SHF.R.U32.HI R4, RZ, R5, R4 ;  /* 0x00000005ff047219 */ /* 0x000fe20000011604 */
[----:B--2---:R-:W-:Y:S01]  /*2160*/  IMAD.HI.U32 R3, R11, R3, RZ ;  /* 0x000000030b037227 */ /* 0x004fe200078e00ff */
[----:B------:R-:W-:-:S04]  /*2170*/  ISETP.NE.AND P0, PT, R2, 0x1, PT ;  /* 0x000000010200780c */ /* 0x000fc80003f05270 */
[----:B---3--:R-:W-:-:S04]  /*2180*/  SHF.R.U32.HI R6, RZ, R6, R3 ;  /* 0x00000006ff067219 */ /* 0x008fc80000011603 */
[----:B------:R-:W-:Y:S02]  /*2190*/  SEL R3, R11, R6, !P0 ;  /* 0x000000060b037207 */ /* 0x000fe40004000000 */
[----:B----4-:R-:W-:-:S04]  /*21a0*/  ISETP.NE.AND P1, PT, R16, 0x1, PT ;  /* 0x000000011000780c */ /* 0x010fc80003f25270 */
[----:B------:R-:W-:-:S05]  /*21b0*/  SEL R4, R13, R4, !P1 ;  /* 0x000000040d047207 */ /* 0x000fca0004800000 */
[----:B------:R-:W-:Y:S02]  /*21c0*/  IMAD.IADD R5, R3, 0x1, -R4 ;  /* 0x0000000103057824 */ /* 0x000fe400078e0a04 */
[----:B------:R-:W-:Y:S02]  /*21d0*/  IMAD.IADD R3, R4, 0x1, -R3 ;  /* 0x0000000104037824 */ /* 0x000fe400078e0a03 */
[----:B------:R-:W-:Y:S02]  /*21e0*/  IMAD R13, R5, R16, R13 ;  /* 0x00000010050d7224 */ /* 0x000fe400078e020d */
[----:B------:R-:W-:-:S07]  /*21f0*/  IMAD R11, R3, R2, R11 ;  /* 0x00000002030b7224 */ /* 0x000fce00078e020b */
.L_x_34:
[----:B------:R-:W-:Y:S01]  /*2200*/  VIADD R14, R14, 0x1 ;  /* 0x000000010e0e7836 */ /* 0x000fe20000000000 */
[----:B------:R-:W-:Y:S01]  /*2210*/  PLOP3.LUT P1, PT, PT, PT, PT, 0x80, 0x8 ;  /* 0x000000000008781c */ /* 0x000fe20003f2f070 */
[----:B------:R-:W-:Y:S02]  /*2220*/  IMAD.IADD R21, R13, 0x1, R152 ;  /* 0x000000010d157824 */ /* 0x000fe400078e0298 */
[----:B------:R-:W-:Y:S01]  /*2230*/  IMAD.IADD R20, R11, 0x1, R150 ;  /* 0x000000010b147824 */ /* 0x000fe200078e0296 */
[----:B------:R-:W-:-:S04]  /*2240*/  ISETP.NE.AND P0, PT, R14, 0x2, PT ;  /* 0x000000020e00780c */ /* 0x000fc80003f05270 */
[----:B------:R-:W-:Y:S02]  /*2250*/  SEL R3, RZ, 0x1, P0 ;  /* 0x00000001ff037807 */ /* 0x000fe40000000000 */
[----:B------:R-:W-:Y:S02]  /*2260*/  SEL R14, R14, RZ, P0 ;  /* 0x000000ff0e0e7207 */ /* 0x000fe40000000000 */
[----:B------:R-:W-:Y:S01]  /*2270*/  LOP3.LUT R12, R12, R3, RZ, 0x3c, !PT ;  /* 0x000000030c0c7212 */ /* 0x000fe200078e3cff */
[----:B------:R-:W-:Y:S06]  /*2280*/  @P2 BRA `(.L_x_35) ;  /* 0xfffffff000982947 */ /* 0x000fec000383ffff */
[----:B------:R-:W-:Y:S01]  /*2290*/  UIADD3 UR4, UPT, UPT, UR4, 0x18, URZ ;  /* 0x0000001804047890 */ /* 0x000fe2000fffe0ff */
[----:B------:R-:W-:-:S03]  /*22a0*/  SHF.L.U32 R3, R15, 0x1f, RZ ;  /* 0x0000001f0f037819 */ /* 0x000fc600000006ff */
[----:B------:R-:W-:-:S09]  /*22b0*/  ULEA UR5, UR6, UR4, 0x3 ;  /* 0x0000000406057291 */ /* 0x000fd2000f8e18ff */
[----:B------:R-:W1:Y:S02]  /*22c0*/  SYNCS.PHASECHK.TRANS64.TRYWAIT P0, [UR5], R3 ;  /* 0x00000003ff0075a7 */ /* 0x000e640008001105 */
[----:B-1----:R-:W-:Y:S05]  /*22d0*/  @!P0 BRA `(.L_x_36) ;  /* 0x0000008c00a08947 */ /* 0x002fea0003800000 */
.L_x_127:
[----:B------:R-:W-:-:S04]  /*22e0*/  UIADD3 UR6, UPT, UPT, UR6, 0x1, URZ ;  /* 0x0000000106067890 */ /* 0x000fc8000fffe0ff */
[----:B------:R-:W-:-:S04]  /*22f0*/  UISETP.NE.AND UP0, UPT, UR6, 0x3, UPT ;  /* 0x000000030600788c */ /* 0x000fc8000bf05270 */
[----:B------:R-:W-:Y:S02]  /*2300*/  USEL UR7, URZ, 0x1, UP0 ;  /* 0x00000001ff077887 */ /* 0x000fe40008000000 */
[----:B------:R-:W-:-:S04]  /*2310*/  USEL UR6, UR6, URZ, UP0 ;  /* 0x000000ff06067287 */ /* 0x000fc80008000000 */
[----:B------:R-:W-:Y:S01]  /*2320*/  ULEA UR5, UR6, UR4, 0x3 ;  /* 0x0000000406057291 */ /* 0x000fe2000f8e18ff */
[----:B------:R-:W-:-:S04]  /*2330*/  LOP3.LUT R15, R15, UR7, RZ, 0x3c, !PT ;  /* 0x000000070f0f7c12 */ /* 0x000fc8000f8e3cff */
[----:B-1----:R-:W-:-:S04]  /*2340*/  SHF.L.U32 R3, R15, 0x1f, RZ ;  /* 0x0000001f0f037819 */ /* 0x002fc800000006ff */
[----:B------:R-:W1:Y:S02]  /*2350*/  SYNCS.PHASECHK.TRANS64.TRYWAIT P0, [UR5], R3 ;  /* 0x00000003ff0075a7 */ /* 0x000e640008001105 */
[----:B-1----:R-:W-:Y:S05]  /*2360*/  @!P0 BRA `(.L_x_37) ;  /* 0x0000008c00948947 */ /* 0x002fea0003800000 */
.L_x_129:
[----:B------:R-:W-:-:S04]  /*2370*/  UIADD3 UR6, UPT, UPT, UR6, 0x1, URZ ;  /* 0x0000000106067890 */ /* 0x000fc8000fffe0ff */
[----:B------:R-:W-:-:S04]  /*2380*/  UISETP.NE.AND UP0, UPT, UR6, 0x3, UPT ;  /* 0x000000030600788c */ /* 0x000fc8000bf05270 */
[----:B------:R-:W-:Y:S02]  /*2390*/  USEL UR5, URZ, 0x1, UP0 ;  /* 0x00000001ff057887 */ /* 0x000fe40008000000 */
[----:B------:R-:W-:-:S04]  /*23a0*/  USEL UR6, UR6, URZ, UP0 ;  /* 0x000000ff06067287 */ /* 0x000fc80008000000 */
[----:B------:R-:W-:Y:S01]  /*23b0*/  ULEA UR6, UR6, UR4, 0x3 ;  /* 0x0000000406067291 */ /* 0x000fe2000f8e18ff */
[----:B-1----:R-:W-:-:S04]  /*23c0*/  LOP3.LUT R3, R15, UR5, RZ, 0x3c, !PT ;  /* 0x000000050f037c12 */ /* 0x002fc8000f8e3cff */
[----:B------:R-:W-:Y:S01]  /*23d0*/  SHF.L.U32 R3, R3, 0x1f, RZ ;  /* 0x0000001f03037819 */ /* 0x000fe200000006ff */
[----:B----4-:R-:W-:-:S07]  /*23e0*/  IMAD.U32 R0, RZ, RZ, UR6 ;  /* 0x00000006ff007e24 */ /* 0x010fce000f8e00ff */
.L_x_38:
[----:B-1----:R1:W2:Y:S02]  /*23f0*/  SYNCS.PHASECHK.TRANS64.TRYWAIT P0, [R0+URZ], R3 ;  /* 0x00000003000075a7 */ /* 0x0022a400080011ff */
[----:B--2---:R-:W-:Y:S05]  /*2400*/  @!P0 NANOSLEEP.SYNCS 0x989680 ;  /* 0x009896800000895d */ /* 0x004fea0003900000 */
[----:B------:R-:W2:Y:S02]  /*2410*/  @!P0 SYNCS.PHASECHK.TRANS64 P0, [R0+URZ], R3 ;  /* 0x00000003000085a7 */ /* 0x000ea400080010ff */
[----:B--2---:R-:W-:Y:S05]  /*2420*/  @P0 EXIT ;  /* 0x000000000000094d */ /* 0x004fea0003800000 */
[----:B------:R-:W-:Y:S05]  /*2430*/  BRA `(.L_x_38) ;  /* 0xfffffffc00ec7947 */ /* 0x000fea000383ffff */
.L_x_17:
[----:B------:R-:W-:-:S04]  /*2440*/  UISETP.NE.AND UP1, UPT, UR37, URZ, UPT ;  /* 0x000000ff2500728c */ /* 0x000fc8000bf25270 */
[----:B------:R-:W-:-:S09]  /*2450*/  UISETP.NE.OR UP1, UPT, UR8, 0x1, UP1 ;  /* 0x000000010800788c */ /* 0x000fd20008f25670 */
[----:B------:R-:W-:Y:S05]  /*2460*/  BRA.U UP1, `(.L_x_39) ;  /* 0x0000000501487547 */ /* 0x000fea000b800000 */
[----:B------:R-:W-:Y:S01]  /*2470*/  ISETP.NE.AND P2, PT, R2, RZ, PT ;  /* 0x000000ff0200720c */ /* 0x000fe20003f45270 */
[----:B------:R-:W-:Y:S01]  /*2480*/  IMAD.MOV.U32 R12, RZ, RZ, 0x1 ;  /* 0x00000001ff0c7424 */ /* 0x000fe200078e00ff */
[----:B------:R-:W-:Y:S02]  /*2490*/  CS2R R10, SRZ ;  /* 0x00000000000a7805 */ /* 0x000fe4000001ff00 */
[----:B------:R-:W-:Y:S01]  /*24a0*/  CS2R R8, SRZ ;  /* 0x0000000000087805 */ /* 0x000fe2000001ff00 */
[----:B------:R-:W-:Y:S01]  /*24b0*/  UMOV UR4, 0x400 ;  /* 0x0000040000047882 */ /* 0x000fe20000000000 */
[----:B------:R-:W-:Y:S01]  /*24c0*/  UMOV UR6, URZ ;  /* 0x000000ff00067c82 */ /* 0x000fe20008000000 */
[----:B------:R-:W-:-:S12]  /*24d0*/  ULEA UR37, UR37, UR4, 0x18 ;  /* 0x0000000425257291 */ /* 0x000fd8000f8ec0ff */
.L_x_43:
[----:B------:R-:W-:Y:S02]  /*24e0*/  LEA R0, R8, UR37, 0x3 ;  /* 0x0000002508007c11 */ /* 0x000fe4000f8e18ff */
[----:B------:R-:W-:-:S03]  /*24f0*/  SHF.L.U32 R5, R9, 0x1f, RZ ;  /* 0x0000001f09057819 */ /* 0x000fc600000006ff */
[----:B------:R-:W-:Y:S01]  /*2500*/  VIADD R4, R0, 0xd0 ;  /* 0x000000d000047836 */ /* 0x000fe20000000000 */
[----:B------:R-:W1:Y:S02]  /*2510*/  SYNCS.PHASECHK.TRANS64.TRYWAIT P0, [R0+URZ+0xc0], R5 ;  /* 0x0000c005000075a7 */ /* 0x000e6400080011ff */
[----:B-1----:R-:W-:Y:S05]  /*2520*/  @!P0 BRA `(.L_x_40) ;  /* 0x0000008c003c8947 */ /* 0x002fea0003800000 */
.L_x_130:
[----:B------:R-:W-:Y:S01]  /*2530*/  ULEA UR5, UR6, UR37, 0x3 ;  /* 0x0000002506057291 */ /* 0x000fe2000f8e18ff */
[----:B------:R-:W-:Y:S02]  /*2540*/  PRMT R4, RZ, 0x654, R4 ;  /* 0x00000654ff047816 */ /* 0x000fe40000000004 */
[----:B-1----:R-:W-:Y:S01]  /*2550*/  SHF.L.U32 R5, R12, 0x1f, RZ ;  /* 0x0000001f0c057819 */ /* 0x002fe200000006ff */
[----:B------:R-:W-:Y:S01]  /*2560*/  UIADD3 UR4, UPT, UPT, UR5, 0x80, URZ ;  /* 0x0000008005047890 */ /* 0x000fe2000fffe0ff */
[----:B------:R1:W-:Y:S05]  /*2570*/  SYNCS.ARRIVE.TRANS64.RED.A1T0 RZ, [R4+URZ], RZ ;  /* 0x000000ff04ff79a7 */ /* 0x0003ea00081004ff */
[----:B------:R-:W-:Y:S01]  /*2580*/  IMAD.U32 R7, RZ, RZ, UR4 ;  /* 0x00000004ff077e24 */ /* 0x000fe2000f8e00ff */
[----:B------:R-:W2:Y:S04]  /*2590*/  SYNCS.PHASECHK.TRANS64.TRYWAIT P0, [UR5+0x90], R5 ;  /* 0x00009005ff0075a7 */ /* 0x000ea80008001105 */
[----:B------:R-:W-:Y:S01]  /*25a0*/  PRMT R6, R2, 0x654, R7 ;  /* 0x0000065402067816 */ /* 0x000fe20000000007 */
[----:B-1----:R-:W-:Y:S01]  /*25b0*/  @!P2 IMAD.MOV.U32 R4, RZ, RZ, 0x10 ;  /* 0x00000010ff04a424 */ /* 0x002fe200078e00ff */
[----:B--2---:R-:W-:Y:S06]  /*25c0*/  @!P0 BRA `(.L_x_41) ;  /* 0x0000008c00288947 */ /* 0x004fec0003800000 */
.L_x_132:
[----:B------:R-:W-:Y:S01]  /*25d0*/  ULEA UR4, UR6, UR37, 0x4 ;  /* 0x0000002506047291 */ /* 0x000fe2000f8e20ff */
[----:B------:R-:W-:Y:S01]  /*25e0*/  SEL R3, R6, R3, !P2 ;  /* 0x0000000306037207 */ /* 0x000fe20005000000 */
[----:B------:R-:W-:Y:S01]  /*25f0*/  UIADD3 UR5, UPT, UPT, UR5, 0x80, URZ ;  /* 0x0000008005057890 */ /* 0x000fe2000fffe0ff */
[----:B-1----:R-:W-:Y:S01]  /*2600*/  LEA R0, R11, UR37, 0x3 ;  /* 0x000000250b007c11 */ /* 0x002fe2000f8e18ff */
[----:B------:R-:W-:Y:S01]  /*2610*/  UIADD3 UR4, UPT, UPT, UR4, 0xf0, URZ ;  /* 0x000000f004047890 */ /* 0x000fe2000fffe0ff */
[----:B------:R-:W-:Y:S01]  /*2620*/  SHF.L.U32 R5, R10, 0x1f, RZ ;  /* 0x0000001f0a057819 */ /* 0x000fe200000006ff */
[----:B------:R1:W-:Y:S01]  /*2630*/  @!P2 SYNCS.ARRIVE.TRANS64.RED RZ, [R3+URZ], R4 ;  /* 0x0000000403ffa9a7 */ /* 0x0003e200080004ff */
[----:B------:R-:W-:Y:S01]  /*2640*/  UIADD3 UR6, UPT, UPT, UR6, 0x1, URZ ;  /* 0x0000000106067890 */ /* 0x000fe2000fffe0ff */
[----:B------:R-:W-:-:S03]  /*2650*/  VIADD R8, R8, 0x1 ;  /* 0x0000000108087836 */ /* 0x000fc60000000000 */
[----:B------:R-:W-:Y:S02]  /*2660*/  UISETP.NE.AND UP0, UPT, UR6, 0x2, UPT ;  /* 0x000000020600788c */ /* 0x000fe4000bf05270 */
[----:B------:R-:W-:Y:S06]  /*2670*/  UGETNEXTWORKID.BROADCAST [UR4], [UR5] ;  /* 0x00000000040073ca */ /* 0x000fec0008000100 */
[----:B------:R-:W-:Y:S01]  /*2680*/  USEL UR4, URZ, 0x1, UP0 ;  /* 0x00000001ff047887 */ /* 0x000fe20008000000 */
[----:B------:R-:W-:Y:S01]  /*2690*/  ISETP.NE.AND P0, PT, R8, 0x2, PT ;  /* 0x000000020800780c */ /* 0x000fe20003f05270 */
[----:B------:R-:W-:Y:S01]  /*26a0*/  USEL UR6, UR6, URZ, UP0 ;  /* 0x000000ff06067287 */ /* 0x000fe20008000000 */
[----:B------:R-:W2:Y:S03]  /*26b0*/  SYNCS.PHASECHK.TRANS64.TRYWAIT P1, [R0+URZ+0x80], R5 ;  /* 0x00008005000075a7 */ /* 0x000ea600080211ff */
[----:B------:R-:W-:Y:S01]  /*26c0*/  LOP3.LUT R12, R12, UR4, RZ, 0x3c, !PT ;  /* 0x000000040c0c7c12 */ /* 0x000fe2000f8e3cff */
[----:B-12---:R-:W-:Y:S07]  /*26d0*/  @!P1 BRA `(.L_x_42) ;  /* 0x0000008800fc9947 */ /* 0x006fee0003800000 */
.L_x_133:
[C---:B------:R-:W-:Y:S01]  /*26e0*/  LEA R4, R11.reuse, UR37, 0x4 ;  /* 0x000000250b047c11 */ /* 0x040fe2000f8e20ff */
[----:B-1----:R-:W-:Y:S01]  /*26f0*/  VIADD R0, R0, 0x90 ;  /* 0x0000009000007836 */ /* 0x002fe20000000000 */
[----:B------:R-:W-:Y:S01]  /*2700*/  SEL R8, R8, RZ, P0 ;  /* 0x000000ff08087207 */ /* 0x000fe20000000000 */
[----:B------:R-:W-:-:S03]  /*2710*/  VIADD R11, R11, 0x1 ;  /* 0x000000010b0b7836 */ /* 0x000fc60000000000 */
[----:B------:R-:W1:Y:S01]  /*2720*/  LDS.128 R4, [R4+0xf0] ;  /* 0x0000f00004047984 */ /* 0x000e620000000c00 */
[----:B------:R-:W-:Y:S02]  /*2730*/  PRMT R0, RZ, 0x654, R0 ;  /* 0x00000654ff007816 */ /* 0x000fe40000000000 */
[C---:B------:R-:W-:Y:S01]  /*2740*/  ISETP.NE.AND P1, PT, R11.reuse, 0x2, PT ;  /* 0x000000020b00780c */ /* 0x040fe20003f25270 */
[----:B------:R-:W-:Y:S01]  /*2750*/  @!PT LDS RZ, [RZ] ;  /* 0x00000000fffff984 */ /* 0x000fe20000000800 */
[----:B------:R-:W-:Y:S01]  /*2760*/  @!PT LDS RZ, [RZ] ;  /* 0x00000000fffff984 */ /* 0x000fe20000000800 */
[----:B------:R-:W-:Y:S01]  /*2770*/  @!PT LDS RZ, [RZ] ;  /* 0x00000000fffff984 */ /* 0x000fe20000000800 */
[----:B------:R-:W-:Y:S01]  /*2780*/  @!PT LDS RZ, [RZ] ;  /* 0x00000000fffff984 */ /* 0x000fe20000000800 */
[----:B------:R2:W-:Y:S06]  /*2790*/  MEMBAR.ALL.CTA ;  /* 0x0000000000007992 */ /* 0x0005ec0000008000 */
[----:B--2---:R-:W2:Y:S01]  /*27a0*/  FENCE.VIEW.ASYNC.S ;  /* 0x00000000000073c6 */ /* 0x004ea20000000000 */
[----:B------:R-:W-:Y:S01]  /*27b0*/  SEL R11, R11, RZ, P1 ;  /* 0x000000ff0b0b7207 */ /* 0x000fe20000800000 */
[----:B--2---:R2:W-:Y:S01]  /*27c0*/  SYNCS.ARRIVE.TRANS64.RED.A1T0 RZ, [R0+URZ], RZ ;  /* 0x000000ff00ff79a7 */ /* 0x0045e200081004ff */
[----:B-1----:R-:W-:-:S02]  /*27d0*/  LOP3.LUT P3, RZ, R6, 0x1, RZ, 0xc0, !PT ;  /* 0x0000000106ff7812 */ /* 0x002fc4000786c0ff */
[----:B------:R-:W-:-:S04]  /*27e0*/  SEL R5, RZ, 0x1, P1 ;  /* 0x00000001ff057807 */ /* 0x000fc80000800000 */
[----:B------:R-:W-:Y:S02]  /*27f0*/  LOP3.LUT R10, R10, R5, RZ, 0x3c, !PT ;  /* 0x000000050a0a7212 */ /* 0x000fe400078e3cff */
[----:B--2---:R-:W-:-:S04]  /*2800*/  SEL R0, RZ, 0x1, P0 ;  /* 0x00000001ff007807 */ /* 0x004fc80000000000 */
[----:B------:R-:W-:Y:S01]  /*2810*/  LOP3.LUT R9, R9, R0, RZ, 0x3c, !PT ;  /* 0x0000000009097212 */ /* 0x000fe200078e3cff */
[----:B------:R-:W-:Y:S06]  /*2820*/  @P3 BRA `(.L_x_43) ;  /* 0xfffffffc002c3947 */ /* 0x000fec000383ffff */
[----:B------:R-:W-:Y:S01]  /*2830*/  ULEA UR5, UR6, UR37, 0x3 ;  /* 0x0000002506057291 */ /* 0x000fe2000f8e18ff */
[----:B------:R-:W-:-:S08]  /*2840*/  SHF.L.U32 R3, R12, 0x1f, RZ ;  /* 0x0000001f0c037819 */ /* 0x000fd000000006ff */
[----:B------:R-:W1:Y:S02]  /*2850*/  SYNCS.PHASECHK.TRANS64 P0, [UR5+0x90], R3 ;  /* 0x00009003ff0075a7 */ /* 0x000e640008001005 */
[----:B-1----:R-:W-:Y:S05]  /*2860*/  @P0 BRA `(.L_x_44) ;  /* 0x0000000000080947 */ /* 0x002fea0003800000 */
[----:B------:R-:W1:Y:S02]  /*2870*/  SYNCS.PHASECHK.TRANS64.TRYWAIT P0, [UR5+0x90], R3 ;  /* 0x00009003ff0075a7 */ /* 0x000e640008001105 */
[----:B-1----:R-:W-:Y:S05]  /*2880*/  @!P0 BRA `(.L_x_45) ;  /* 0x0000008800a48947 */ /* 0x002fea0003800000 */
.L_x_44:
[----:B------:R-:W-:-:S04]  /*2890*/  UIADD3 UR4, UPT, UPT, UR6, 0x1, URZ ;  /* 0x0000000106047890 */ /* 0x000fc8000fffe0ff */
[----:B------:R-:W-:-:S04]  /*28a0*/  UISETP.NE.AND UP0, UPT, UR4, 0x2, UPT ;  /* 0x000000020400788c */ /* 0x000fc8000bf05270 */
[----:B------:R-:W-:Y:S02]  /*28b0*/  USEL UR7, URZ, 0x1, UP0 ;  /* 0x00000001ff077887 */ /* 0x000fe40008000000 */
[----:B------:R-:W-:-:S04]  /*28c0*/  USEL UR4, UR4, URZ, UP0 ;  /* 0x000000ff04047287 */ /* 0x000fc80008000000 */
[----:B------:R-:W-:Y:S01]  /*28d0*/  ULEA UR4, UR4, UR37, 0x3 ;  /* 0x0000002504047291 */ /* 0x000fe2000f8e18ff */
[----:B-1----:R-:W-:-:S04]  /*28e0*/  LOP3.LUT R3, R12, UR7, RZ, 0x3c, !PT ;  /* 0x000000070c037c12 */ /* 0x002fc8000f8e3cff */
[----:B------:R-:W-:-:S04]  /*28f0*/  SHF.L.U32 R0, R3, 0x1f, RZ ;  /* 0x0000001f03007819 */ /* 0x000fc800000006ff */
[----:B------:R-:W1:Y:S02]  /*2900*/  SYNCS.PHASECHK.TRANS64 P0, [UR4+0x90], R0 ;  /* 0x00009000ff0075a7 */ /* 0x000e640008001004 */
[----:B-1----:R-:W-:Y:S05]  /*2910*/  @P0 EXIT ;  /* 0x000000000000094d */ /* 0x002fea0003800000 */
[----:B------:R-:W-:Y:S02]  /*2920*/  SHF.L.U32 R3, R3, 0x1f, RZ ;  /* 0x0000001f03037819 */ /* 0x000fe400000006ff */
[----:B------:R-:W-:-:S07]  /*2930*/  MOV R0, UR4 ;  /* 0x0000000400007c02 */ /* 0x000fce0008000f00 */
.L_x_46:
[----:B-1----:R1:W2:Y:S02]  /*2940*/  SYNCS.PHASECHK.TRANS64.TRYWAIT P0, [R0+URZ+0x90], R3 ;  /* 0x00009003000075a7 */ /* 0x0022a400080011ff */
[----:B--2---:R-:W-:Y:S05]  /*2950*/  @!P0 NANOSLEEP.SYNCS 0x989680 ;  /* 0x009896800000895d */ /* 0x004fea0003900000 */
[----:B------:R-:W2:Y:S02]  /*2960*/  @!P0 SYNCS.PHASECHK.TRANS64 P0, [R0+URZ+0x90], R3 ;  /* 0x00009003000085a7 */ /* 0x000ea400080010ff */
[----:B--2---:R-:W-:Y:S05]  /*2970*/  @P0 EXIT ;  /* 0x000000000000094d */ /* 0x004fea0003800000 */
[----:B------:R-:W-:Y:S05]  /*2980*/  BRA `(.L_x_46) ;  /* 0xfffffffc00ec7947 */ /* 0x000fea000383ffff */
.L_x_39:
[----:B------:R-:W-:-:S09]  /*2990*/  UISETP.NE.AND UP1, UPT, UR8, URZ, UPT ;  /* 0x000000ff0800728c */ /* 0x000fd2000bf25270 */
[----:B------:R-:W-:Y:S05]  /*29a0*/  BRA.U UP1, `(.L_x_47) ;  /* 0x0000000d016c7547 */ /* 0x000fea000b800000 */
[----:B------:R-:W-:Y:S01]  /*29b0*/  UMOV UR4, 0x40 ;  /* 0x0000004000047882 */ /* 0x000fe20000000000 */
[----:B------:R-:W-:Y:S01]  /*29c0*/  NOP ;  /* 0x0000000000007918 */ /* 0x000fe20000000000 */
[----:B------:R-:W-:Y:S01]  /*29d0*/  ULEA UR4, UR37, UR4, 0x18 ;  /* 0x0000000425047291 */ /* 0x000fe2000f8ec0ff */
[----:B------:R-:W-:Y:S02]  /*29e0*/  UMOV UR5, 0x400 ;  /* 0x0000040000057882 */ /* 0x000fe40000000000 */
[----:B------:R-:W-:-:S06]  /*29f0*/  ULEA UR37, UR37, UR5, 0x18 ;  /* 0x0000000525257291 */ /* 0x000fcc000f8ec0ff */
[----:B------:R-:W1:Y:S02]  /*2a00*/  LDS.U8 R0, [UR4+0x1c] ;  /* 0x00001c04ff007984 */ /* 0x000e640008000000 */
[----:B-1----:R-:W-:-:S13]  /*2a10*/  ISETP.NE.AND P0, PT, R0, RZ, PT ;  /* 0x000000ff0000720c */ /* 0x002fda0003f05270 */
[----:B------:R-:W-:Y:S05]  /*2a20*/  @P0 BRA `(.L_x_48) ;  /* 0x0000000000580947 */ /* 0x000fea0003800000 */
[----:B------:R-:W-:-:S13]  /*2a30*/  ELECT P0, URZ, PT ;  /* 0x0000000000ff782f */ /* 0x000fda0003800000 */
[----:B------:R-:W-:Y:S05]  /*2a40*/  @!P0 BRA `(.L_x_49) ;  /* 0x0000000000608947 */ /* 0x000fea0003800000 */
[----:B------:R-:W-:Y:S01]  /*2a50*/  UMOV UR5, 0x10 ;  /* 0x0000001000057882 */ /* 0x000fe20000000000 */
[----:B------:R-:W-:Y:S01]  /*2a60*/  HFMA2 R0, -RZ, RZ, 0, 5.9604644775390625e-08 ;  /* 0x00000001ff007431 */ /* 0x000fe200000001ff */
[----:B------:R-:W-:-:S03]  /*2a70*/  MOV R2, 0xffff ;  /* 0x0000ffff00027802 */ /* 0x000fc60000000f00 */
[----:B------:R-:W-:Y:S04]  /*2a80*/  DEPBAR.LE SB1, 0x36 ;  /* 0x00009d800000791a */ /* 0x000fe80000000000 */
[----:B------:R-:W1:Y:S02]  /*2a90*/  UTCATOMSWS.FIND_AND_SET.ALIGN UP0, UR5, UR5 ;  /* 0x00000005000575e3 */ /* 0x000e640008000800 */
[----:B-1----:R-:W-:Y:S01]  /*2aa0*/  MOV R3, UR5 ;  /* 0x0000000500037c02 */ /* 0x002fe20008000f00 */
[----:B------:R-:W-:Y:S06]  /*2ab0*/  BRA.U UP0, `(.L_x_50) ;  /* 0x0000000100187547 */ /* 0x000fec000b800000 */
.L_x_51:
[----:B------:R-:W-:Y:S05]  /*2ac0*/  NANOSLEEP 0x64 ;  /* 0x000000640000795d */ /* 0x000fea0003800000 */
[----:B------:R-:W-:-:S05]  /*2ad0*/  UMOV UR5, 0x10 ;  /* 0x0000001000057882 */ /* 0x000fca0000000000 */
[----:B------:R-:W-:Y:S04]  /*2ae0*/  DEPBAR.LE SB1, 0x36 ;  /* 0x00009d800000791a */ /* 0x000fe80000000000 */
[----:B------:R-:W1:Y:S02]  /*2af0*/  UTCATOMSWS.FIND_AND_SET.ALIGN UP0, UR5, UR5 ;  /* 0x00000005000575e3 */ /* 0x000e640008000800 */
[----:B-1----:R-:W-:Y:S01]  /*2b00*/  MOV R3, UR5 ;  /* 0x0000000500037c02 */ /* 0x002fe20008000f00 */
[----:B------:R-:W-:Y:S05]  /*2b10*/  BRA.U !UP0, `(.L_x_51) ;  /* 0xfffffffd08e87547 */ /* 0x000fea000b83ffff */
.L_x_50:
[-C--:B------:R-:W-:Y:S02]  /*2b20*/  SHF.L.U32 R2, R2, R3.reuse, RZ ;  /* 0x0000000302027219 */ /* 0x080fe400000006ff */
[----:B------:R-:W-:Y:S01]  /*2b30*/  SHF.L.U32 R0, R0, R3, RZ ;  /* 0x0000000300007219 */ /* 0x000fe200000006ff */
[----:B------:R-:W-:Y:S02]  /*2b40*/  IMAD.SHL.U32 R3, R3, 0x20, RZ ;  /* 0x0000002003037824 */ /* 0x000fe400078e00ff */
[----:B------:R1:W-:Y:S04]  /*2b50*/  ATOMS.OR RZ, [UR4+0x14], R2 ;  /* 0x00001402ffff798c */ /* 0x0003e8000b000004 */
[----:B------:R1:W-:Y:S04]  /*2b60*/  ATOMS.OR RZ, [UR4+0x18], R0 ;  /* 0x00001800ffff798c */ /* 0x0003e8000b000004 */
[----:B------:R1:W-:Y:S01]  /*2b70*/  STS [UR37+0x110], R3 ;  /* 0x00011003ff007988 */ /* 0x0003e20008000825 */
[----:B------:R-:W-:Y:S05]  /*2b80*/  BRA `(.L_x_49) ;  /* 0x0000000000107947 */ /* 0x000fea0003800000 */
.L_x_48:
[----:B------:R-:W-:Y:S02]  /*2b90*/  MOV R0, 0xffffffff ;  /* 0xffffffff00007802 */ /* 0x000fe40000000f00 */
[----:B------:R-:W-:-:S03]  /*2ba0*/  MOV R2, 0x2bd0 ;  /* 0x00002bd000027802 */ /* 0x000fc60000000f00 */
[----:B------:R1:W-:Y:S04]  /*2bb0*/  STS [UR37+0x110], R0 ;  /* 0x00011000ff007988 */ /* 0x0003e80008000825 */
[----:B-1-3-5:R-:W-:Y:S05]  /*2bc0*/  CALL.REL.NOINC `($__internal_1_$__cuda_sm10x_tcgen05_guardrail_trap_phase_invalid_during_alloc) ;  /* 0x0000008c00b87944 */ /* 0x02afea0003c00000 */
.L_x_49:
[----:B------:R-:W-:Y:S05]  /*2bd0*/  WARPSYNC.ALL ;  /* 0x0000000000007948 */ /* 0x000fea0003800000 */
[----:B------:R-:W2:Y:S01]  /*2be0*/  S2UR UR5, SR_CgaCtaId ;  /* 0x00000000000579c3 */ /* 0x000ea20000008800 */
[----:B------:R-:W-:Y:S01]  /*2bf0*/  UMOV UR4, 0x400 ;  /* 0x0000040000047882 */ /* 0x000fe20000000000 */
[----:B------:R-:W-:-:S06]  /*2c00*/  NOP ;  /* 0x0000000000007918 */ /* 0x000fcc0000000000 */
[----:B------:R-:W-:Y:S06]  /*2c10*/  BAR.ARV 0x6, 0xa0 ;  /* 0x0182800000007b1d */ /* 0x000fec0000002000 */
[----:B------:R-:W4:Y:S01]  /*2c20*/  LDCU UR7, c[0x0][0x38c] ;  /* 0x00007180ff0777ac */ /* 0x000f220008000800 */
[----:B------:R-:W-:Y:S01]  /*2c30*/  IMAD.MOV.U32 R11, RZ, RZ, 0x1 ;  /* 0x00000001ff0b7424 */ /* 0x000fe200078e00ff */
[----:B------:R-:W-:Y:S01]  /*2c40*/  CS2R R8, SRZ ;  /* 0x0000000000087805 */ /* 0x000fe2000001ff00 */
[----:B------:R-:W-:Y:S01]  /*2c50*/  IMAD.MOV.U32 R10, RZ, RZ, RZ ;  /* 0x000000ffff0a7224 */ /* 0x000fe200078e00ff */
[----:B------:R-:W3:Y:S01]  /*2c60*/  LDCU UR6, c[0x0][0x38c] ;  /* 0x00007180ff0677ac */ /* 0x000ee20008000800 */
[----:B------:R-:W-:Y:S01]  /*2c70*/  UMOV UR15, URZ ;  /* 0x000000ff000f7c82 */ /* 0x000fe20008000000 */
[----:B------:R-:W-:Y:S01]  /*2c80*/  UMOV UR14, URZ ;  /* 0x000000ff000e7c82 */ /* 0x000fe20008000000 */
[----:B--2---:R-:W-:Y:S01]  /*2c90*/  ULEA UR5, UR5, UR4, 0x18 ;  /* 0x0000000405057291 */ /* 0x004fe2000f8ec0ff */
[----:B------:R-:W-:Y:S01]  /*2ca0*/  UMOV UR24, 0x0 ;  /* 0x0000000000187882 */ /* 0x000fe20000000000 */
[----:B------:R-:W-:-:S02]  /*2cb0*/  UMOV UR25, 0x84004a0 ;  /* 0x084004a000197882 */ /* 0x000fc40000000000 */
[----:B------:R-:W-:Y:S02]  /*2cc0*/  UIADD3 UR10, UPT, UPT, UR5, 0xc400, URZ ;  /* 0x0000c400050a7890 */ /* 0x000fe4000fffe0ff */
[----:B------:R-:W-:Y:S02]  /*2cd0*/  UIADD3 UR11, UPT, UPT, UR5, 0x18400, URZ ;  /* 0x00018400050b7890 */ /* 0x000fe4000fffe0ff */
[----:B----4-:R-:W-:Y:S01]  /*2ce0*/  UIADD3 UR7, UPT, UPT, UR7, 0x7f, URZ ;  /* 0x0000007f07077890 */ /* 0x010fe2000fffe0ff */
[----:B-1----:R-:W1:Y:S01]  /*2cf0*/  LDS R0, [UR5+0x110] ;  /* 0x00011005ff007984 */ /* 0x002e620008000800 */
[----:B------:R-:W-:Y:S02]  /*2d00*/  USHF.R.U32.HI UR10, URZ, 0x4, UR10 ;  /* 0x00000004ff0a7899 */ /* 0x000fe4000801160a */
[----:B------:R-:W-:Y:S02]  /*2d10*/  USHF.R.S32.HI UR4, URZ, 0x1f, UR7 ;  /* 0x0000001fff047899 */ /* 0x000fe40008011407 */
[----:B------:R-:W-:-:S02]  /*2d20*/  USHF.R.U32.HI UR11, URZ, 0x4, UR11 ;  /* 0x00000004ff0b7899 */ /* 0x000fc4000801160b */
[----:B------:R-:W-:Y:S02]  /*2d30*/  ULEA.HI UR4, UR4, UR7, URZ, 0x7 ;  /* 0x0000000704047291 */ /* 0x000fe4000f8f38ff */
[----:B------:R-:W-:Y:S02]  /*2d40*/  ULOP3.LUT UR10, UR10, 0x3fff, URZ, 0xc0, !UPT ;  /* 0x00003fff0a0a7892 */ /* 0x000fe4000f8ec0ff */
[----:B------:R-:W-:Y:S02]  /*2d50*/  USHF.R.S32.HI UR4, URZ, 0x7, UR4 ;  /* 0x00000007ff047899 */ /* 0x000fe40008011404 */
[----:B------:R-:W-:Y:S02]  /*2d60*/  ULOP3.LUT UR11, UR11, 0x3fff, URZ, 0xc0, !UPT ;  /* 0x00003fff0b0b7892 */ /* 0x000fe4000f8ec0ff */
[----:B------:R-:W-:Y:S01]  /*2d70*/  UISETP.LT.AND UP0, UPT, UR4, 0x1, UPT ;  /* 0x000000010400788c */ /* 0x000fe2000bf01270 */
[----:B------:R-:W-:Y:S01]  /*2d80*/  UMOV UR22, 0x0 ;  /* 0x0000000000167882 */ /* 0x000fe20000000000 */
[----:B------:R-:W-:-:S02]  /*2d90*/  UMOV UR23, 0x84004a0 ;  /* 0x084004a000177882 */ /* 0x000fc40000000000 */
[----:B------:R-:W-:Y:S02]  /*2da0*/  USEL UR9, UR4, 0x1, !UP0 ;  /* 0x0000000104097887 */ /* 0x000fe4000c000000 */
[----:B------:R-:W-:Y:S02]  /*2db0*/  ULOP3.LUT UR10, UR10, 0x10000, URZ, 0xfc, !UPT ;  /* 0x000100000a0a7892 */ /* 0x000fe4000f8efcff */
[----:B------:R-:W-:Y:S02]  /*2dc0*/  ULOP3.LUT UR11, UR11, 0x10000, URZ, 0xfc, !UPT ;  /* 0x000100000b0b7892 */ /* 0x000fe4000f8efcff */
[----:B------:R-:W-:Y:S02]  /*2dd0*/  UIADD3 UR9, UPT, UPT, -UR9, URZ, URZ ;  /* 0x000000ff09097290 */ /* 0x000fe4000fffe1ff */
[----:B---3--:R-:W-:Y:S01]  /*2de0*/  UISETP.GE.AND UP3, UPT, UR6, 0x1, UPT ;  /* 0x000000010600788c */ /* 0x008fe2000bf66270 */
[----:B------:R-:W-:Y:S01]  /*2df0*/  UMOV UR20, 0x0 ;  /* 0x0000000000147882 */ /* 0x000fe20000000000 */
[----:B------:R-:W-:Y:S01]  /*2e00*/  UMOV UR21, 0x84004a0 ;  /* 0x084004a000157882 */ /* 0x000fe20000000000 */
[----:B------:R-:W-:Y:S01]  /*2e10*/  UMOV UR18, 0x0 ;  /* 0x0000000000127882 */ /* 0x000fe20000000000 */
[----:B------:R-:W-:Y:S01]  /*2e20*/  UMOV UR19, 0x84004a0 ;  /* 0x084004a000137882 */ /* 0x000fe20000000000 */
[----:B-1----:R-:W-:-:S15]  /*2e30*/  R2UR UR16, R0 ;  /* 0x00000000001072ca */ /* 0x002fde00000e0000 */
.L_x_58:
[----:B------:R-:W-:Y:S02]  /*2e40*/  LEA R0, R10, UR5, 0x3 ;  /* 0x000000050a007c11 */ /* 0x000fe4000f8e18ff */
[----:B------:R-:W-:Y:S02]  /*2e50*/  SHF.L.U32 R5, R9, 0x1f, RZ ;  /* 0x0000001f09057819 */ /* 0x000fe400000006ff */
[----:B------:R-:W-:Y:S01]  /*2e60*/  PLOP3.LUT P0, PT, PT, PT, UP3, 0x80, 0x8 ;  /* 0x000000000008781c */ /* 0x000fe20003f0f038 */
[----:B------:R-:W-:Y:S01]  /*2e70*/  VIADD R3, R0, 0x90 ;  /* 0x0000009000037836 */ /* 0x000fe20000000000 */
[----:B-1----:R-:W1:Y:S02]  /*2e80*/  SYNCS.PHASECHK.TRANS64.TRYWAIT P1, [R0+URZ+0x80], R5 ;  /* 0x00008005000075a7 */ /* 0x002e6400080211ff */
[----:B-1-3--:R-:W-:Y:S09]  /*2e90*/  @!P1 BRA `(.L_x_52) ;  /* 0x0000008400389947 */ /* 0x00aff20003800000 */
.L_x_135:
[----:B------:R-:W-:Y:S01]  /*2ea0*/  LEA R4, R10, UR5, 0x4 ;  /* 0x000000050a047c11 */ /* 0x000fe2000f8e20ff */
[----:B------:R-:W-:Y:S01]  /*2eb0*/  @UP3 ULEA UR6, UR14, UR5, 0x3 ;  /* 0x000000050e063291 */ /* 0x000fe2000f8e18ff */
[----:B------:R-:W-:Y:S01]  /*2ec0*/  PLOP3.LUT P2, PT, PT, PT, PT, 0x80, 0x8 ;  /* 0x000000000008781c */ /* 0x000fe20003f4f070 */
[----:B------:R-:W-:Y:S01]  /*2ed0*/  ULEA UR7, UR15, UR5, 0x3 ;  /* 0x000000050f077291 */ /* 0x000fe2000f8e18ff */
[----:B------:R-:W-:Y:S01]  /*2ee0*/  PRMT R3, RZ, 0x654, R3 ;  /* 0x00000654ff037816 */ /* 0x000fe20000000003 */
[----:B------:R-:W-:Y:S01]  /*2ef0*/  ULEA UR8, UR15, UR16, 0x8 ;  /* 0x000000100f087291 */ /* 0x000fe2000f8e40ff */
[----:B-1----:R-:W1:Y:S01]  /*2f00*/  LDS.128 R4, [R4+0xf0] ;  /* 0x0000f00004047984 */ /* 0x002e620000000c00 */
[----:B------:R-:W-:Y:S02]  /*2f10*/  @P0 SHF.L.U32 R2, R8, 0x1f, RZ ;  /* 0x0000001f08020819 */ /* 0x000fe400000006ff */
[----:B------:R-:W-:Y:S01]  /*2f20*/  SHF.L.U32 R0, R11, 0x1f, RZ ;  /* 0x0000001f0b007819 */ /* 0x000fe200000006ff */
[----:B------:R-:W-:Y:S01]  /*2f30*/  @!PT LDS RZ, [RZ] ;  /* 0x00000000fffff984 */ /* 0x000fe20000000800 */
[----:B------:R-:W-:Y:S01]  /*2f40*/  @!PT LDS RZ, [RZ] ;  /* 0x00000000fffff984 */ /* 0x000fe20000000800 */
[----:B------:R-:W-:Y:S01]  /*2f50*/  @!PT LDS RZ, [RZ] ;  /* 0x00000000fffff984 */ /* 0x000fe20000000800 */
[----:B------:R-:W-:Y:S01]  /*2f60*/  @!PT LDS RZ, [RZ] ;  /* 0x00000000fffff984 */ /* 0x000fe20000000800 */
[----:B------:R2:W-:Y:S06]  /*2f70*/  MEMBAR.ALL.CTA ;  /* 0x0000000000007992 */ /* 0x0005ec0000008000 */
[----:B--2---:R-:W2:Y:S02]  /*2f80*/  FENCE.VIEW.ASYNC.S ;  /* 0x00000000000073c6 */ /* 0x004ea40000000000 */
[----:B--2---:R2:W-:Y:S01]  /*2f90*/  SYNCS.ARRIVE.TRANS64.RED.A1T0 RZ, [R3+URZ], RZ ;  /* 0x000000ff03ff79a7 */ /* 0x0045e200081004ff */
[----:B------:R2:W3:Y:S01]  /*2fa0*/  @P0 SYNCS.PHASECHK.TRANS64.TRYWAIT P2, [UR6], R2 ;  /* 0x00000002ff0005a7 */ /* 0x0004e20008041106 */
[----:B-1----:R-:W-:Y:S01]  /*2fb0*/  LOP3.LUT P1, RZ, R6, 0x1, RZ, 0xc0, !PT ;  /* 0x0000000106ff7812 */ /* 0x002fe2000782c0ff */
[----:B------:R-:W1:Y:S02]  /*2fc0*/  SYNCS.PHASECHK.TRANS64.TRYWAIT P0, [UR7+0xb0], R0 ;  /* 0x0000b000ff0075a7 */ /* 0x000e640008001107 */
[----:B-123--:R-:W-:Y:S10]  /*2fd0*/  @!P0 BRA `(.L_x_53) ;  /* 0x0000008000fc8947 */ /* 0x00eff40003800000 */
.L_x_137:
[----:B------:R-:W-:Y:S01]  /*2fe0*/  IADD3 R10, PT, PT, R10, 0x1, RZ ;  /* 0x000000010a0a7810 */ /* 0x000fe20007ffe0ff */
[----:B------:R-:W-:Y:S06]  /*2ff0*/  BRA.U !UP3, `(.L_x_54) ;  /* 0x000000010bc07547 */ /* 0x000fec000b800000 */
[----:B------:R-:W-:Y:S01]  /*3000*/  UPLOP3.LUT UP4, UPT, UPT, UPT, UPT, 0x40, 0x4 ;  /* 0x000000000004789c */ /* 0x000fe20003f8e870 */
[----:B------:R-:W-:Y:S01]  /*3010*/  UMOV UR13, UR9 ;  /* 0x00000009000d7c82 */ /* 0x000fe20008000000 */
[----:B------:R-:W-:Y:S01]  /*3020*/  UMOV UR12, UR4 ;  /* 0x00000004000c7c82 */ /* 0x000fe20008000000 */
[----:B------:R-:W-:-:S08]  /*3030*/  UMOV UR17, UR14 ;  /* 0x0000000e00117c82 */ /* 0x000fd00008000000 */
.L_x_57:
[----:B------:R-:W-:Y:S02]  /*3040*/  UIADD3 UR13, UPT, UPT, UR13, 0x1, URZ ;  /* 0x000000010d0d7890 */ /* 0x000fe4000fffe0ff */
[----:B--2---:R-:W-:Y:S02]  /*3050*/  ULEA UR6, UR17, UR5, 0x3 ;  /* 0x0000000511067291 */ /* 0x004fe4000f8e18ff */
[----:B------:R-:W-:Y:S01]  /*3060*/  UISETP.NE.AND UP0, UPT, UR13, URZ, UPT ;  /* 0x000000ff0d00728c */ /* 0x000fe2000bf05270 */
[----:B---3--:R-:W-:Y:S10]  /*3070*/  @P2 BRA `(.L_x_55) ;  /* 0x00000000000c2947 */ /* 0x008ff40003800000 */
[----:B-1----:R-:W-:Y:S04]  /*3080*/  SHF.L.U32 R3, R8, 0x1f, RZ ;  /* 0x0000001f08037819 */ /* 0x002fe800000006ff */
[----:B------:R-:W1:Y:S02]  /*3090*/  SYNCS.PHASECHK.TRANS64.TRYWAIT P0, [UR6], R3 ;  /* 0x00000003ff0075a7 */ /* 0x000e640008001106 */
[----:B-1----:R-:W-:Y:S05]  /*30a0*/  @!P0 BRA `(.L_x_56) ;  /* 0x0000008000e08947 */ /* 0x002fea0003800000 */
.L_x_55:
[----:B------:R-:W-:Y:S01]  /*30b0*/  UISETP.NE.AND UP1, UPT, UR12, 0x1, UPT ;  /* 0x000000010c00788c */ /* 0x000fe2000bf25270 */
[----:B------:R-:W-:Y:S01]  /*30c0*/  PLOP3.LUT P2, PT, PT, PT, PT, 0x80, 0x8 ;  /* 0x000000000008781c */ /* 0x000fe20003f4f070 */
[----:B------:R-:W-:Y:S02]  /*30d0*/  UIADD3 UR14, UPT, UPT, UR17, 0x1, URZ ;  /* 0x00000001110e7890 */ /* 0x000fe4000fffe0ff */
[----:B------:R-:W-:Y:S02]  /*30e0*/  ULEA UR28, UR17, UR11, 0xb ;  /* 0x0000000b111c7291 */ /* 0x000fe4000f8e58ff */
[----:B------:R-:W-:Y:S01]  /*30f0*/  UISETP.NE.AND UP2, UPT, UR14, 0x3, UPT ;  /* 0x000000030e00788c */ /* 0x000fe2000bf45270 */
[----:B------:R-:W-:Y:S01]  /*3100*/  PLOP3.LUT P0, PT, PT, PT, UP1, 0x80, 0x8 ;  /* 0x000000000008781c */ /* 0x000fe20003f0f018 */
[----:B------:R-:W-:Y:S02]  /*3110*/  UIADD3 UR40, UPT, UPT, UR28, 0x2, URZ ;  /* 0x000000021c287890 */ /* 0x000fe4000fffe0ff */
[----:B------:R-:W-:Y:S02]  /*3120*/  USEL UR27, URZ, 0x1, UP2 ;  /* 0x00000001ff1b7887 */ /* 0x000fe40009000000 */
[----:B------:R-:W-:Y:S02]  /*3130*/  USEL UR14, UR14, URZ, UP2 ;  /* 0x000000ff0e0e7287 */ /* 0x000fe40009000000 */
[----:B------:R-:W-:Y:S02]  /*3140*/  UIADD3 UR36, UPT, UPT, UR28, 0x4, URZ ;  /* 0x000000041c247890 */ /* 0x000fe4000fffe0ff */
[----:B------:R-:W-:Y:S01]  /*3150*/  @UP1 ULEA UR26, UR14, UR5, 0x3 ;  /* 0x000000050e1a1291 */ /* 0x000fe2000f8e18ff */
[----:B------:R-:W-:Y:S01]  /*3160*/  LOP3.LUT R8, R8, UR27, RZ, 0x3c, !PT ;  /* 0x0000001b08087c12 */ /* 0x000fe2000f8e3cff */
[----:B------:R-:W-:Y:S02]  /*3170*/  UIADD3 UR32, UPT, UPT, UR28, 0x6, URZ ;  /* 0x000000061c207890 */ /* 0x000fe4000fffe0ff */
[----:B------:R-:W-:Y:S01]  /*3180*/  UIADD3 UR6, UPT, UPT, UR6, 0x18, URZ ;  /* 0x0000001806067890 */ /* 0x000fe2000fffe0ff */
[----:B-1----:R-:W-:Y:S01]  /*3190*/  @P0 SHF.L.U32 R0, R8, 0x1f, RZ ;  /* 0x0000001f08000819 */ /* 0x002fe200000006ff */
[----:B------:R-:W-:Y:S01]  /*31a0*/  UIADD3 UR12, UPT, UPT, UR12, -0x1, URZ ;  /* 0xffffffff0c0c7890 */ /* 0x000fe2000fffe0ff */
[----:B------:R-:W-:Y:S02]  /*31b0*/  UMOV UR29, 0x40004040 ;  /* 0x40004040001d7882 */ /* 0x000fe40000000000 */
[----:B------:R2:W3:Y:S01]  /*31c0*/  @P0 SYNCS.PHASECHK.TRANS64.TRYWAIT P2, [UR26], R0 ;  /* 0x00000000ff0005a7 */ /* 0x0004e2000804111a */
[----:B------:R-:W-:Y:S01]  /*31d0*/  ULEA UR26, UR17, UR10, 0xa ;  /* 0x0000000a111a7291 */ /* 0x000fe2000f8e50ff */
[----:B------:R-:W-:Y:S01]  /*31e0*/  UMOV UR27, 0x40004040 ;  /* 0x40004040001b7882 */ /* 0x000fe20000000000 */
[----:B------:R-:W-:Y:S02]  /*31f0*/  UMOV UR41, 0x40004040 ;  /* 0x4000404000297882 */ /* 0x000fe40000000000 */
[----:B------:R-:W-:Y:S02]  /*3200*/  UIADD3 UR38, UPT, UPT, UR26, 0x2, URZ ;  /* 0x000000021a267890 */ /* 0x000fe4000fffe0ff */
[----:B------:R-:W-:Y:S02]  /*3210*/  UIADD3 UR34, UPT, UPT, UR26, 0x4, URZ ;  /* 0x000000041a227890 */ /* 0x000fe4000fffe0ff */
[----:B------:R-:W-:Y:S01]  /*3220*/  UIADD3 UR30, UPT, UPT, UR26, 0x6, URZ ;  /* 0x000000061a1e7890 */ /* 0x000fe2000fffe0ff */
[----:B------:R2:W-:Y:S01]  /*3230*/  UTCIMMA gdesc[UR26], gdesc[UR28], tmem[UR8], tmem[UR24], idesc[UR25], UP4 ;  /* 0x00ff181c1a0075ea */ /* 0x0005e2000a000108 */
[----:B------:R-:W-:Y:S01]  /*3240*/  UPLOP3.LUT UP4, UPT, UPT, UPT, UPT, 0x80, 0x8 ;  /* 0x000000000008789c */ /* 0x000fe20003f8f070 */
[----:B------:R-:W-:Y:S01]  /*3250*/  UMOV UR39, 0x40004040 ;  /* 0x4000404000277882 */ /* 0x000fe20000000000 */
[----:B------:R-:W-:Y:S01]  /*3260*/  UMOV UR37, 0x40004040 ;  /* 0x4000404000257882 */ /* 0x000fe20000000000 */
[----:B------:R2:W-:Y:S01]  /*3270*/  UTCIMMA gdesc[UR38], gdesc[UR40], tmem[UR8], tmem[UR22], idesc[UR23], UPT ;  /* 0x00ff1628260075ea */ /* 0x0005e2000b800108 */
[----:B------:R-:W-:Y:S01]  /*3280*/  UMOV UR35, 0x40004040 ;  /* 0x4000404000237882 */ /* 0x000fe20000000000 */
[----:B------:R-:W-:Y:S01]  /*3290*/  UMOV UR33, 0x40004040 ;  /* 0x4000404000217882 */ /* 0x000fe20000000000 */
[----:B------:R-:W-:Y:S01]  /*32a0*/  UMOV UR31, 0x40004040 ;  /* 0x40004040001f7882 */ /* 0x000fe20000000000 */
[----:B------:R2:W-:Y:S01]  /*32b0*/  UTCIMMA gdesc[UR34], gdesc[UR36], tmem[UR8], tmem[UR20], idesc[UR21], UPT ;  /* 0x00ff1424220075ea */ /* 0x0005e2000b800108 */
[----:B------:R2:W-:Y:S01]  /*32c0*/  UTCIMMA gdesc[UR30], gdesc[UR32], tmem[UR8], tmem[UR18], idesc[UR19], UPT ;  /* 0x00ff12201e0075ea */ /* 0x0005e2000b800108 */
[----:B------:R2:W-:Y:S01]  /*32d0*/  UTCBAR [UR6], URZ ;  /* 0x000000ff060073e9 */ /* 0x0005e200080000ff */
[----:B------:R-:W-:Y:S01]  /*32e0*/  UMOV UR17, UR14 ;  /* 0x0000000e00117c82 */ /* 0x000fe20008000000 */
[----:B------:R-:W-:Y:S05]  /*32f0*/  BRA.U UP0, `(.L_x_57) ;  /* 0xfffffffd00507547 */ /* 0x000fea000b83ffff */
.L_x_54:
[----:B------:R-:W-:Y:S01]  /*3300*/  UIADD3 UR15, UPT, UPT, UR15, 0x1, URZ ;  /* 0x000000010f0f7890 */ /* 0x000fe2000fffe0ff */
[C---:B------:R-:W-:Y:S01]  /*3310*/  ISETP.NE.AND P0, PT, R10.reuse, 0x2, PT ;  /* 0x000000020a00780c */ /* 0x040fe20003f05270 */
[----:B------:R-:W-:Y:S02]  /*3320*/  UIADD3 UR7, UPT, UPT, UR7, 0xa0, URZ ;  /* 0x000000a007077890 */ /* 0x000fe4000fffe0ff */
[----:B------:R-:W-:Y:S01]  /*3330*/  UISETP.NE.AND UP0, UPT, UR15, 0x2, UPT ;  /* 0x000000020f00788c */ /* 0x000fe2000bf05270 */
[----:B-12---:R-:W-:Y:S02]  /*3340*/  SEL R0, RZ, 0x1, P0 ;  /* 0x00000001ff007807 */ /* 0x006fe40000000000 */
[----:B------:R-:W-:Y:S01]  /*3350*/  SEL R10, R10, RZ, P0 ;  /* 0x000000ff0a0a7207 */ /* 0x000fe20000000000 */
[----:B------:R-:W-:Y:S01]  /*3360*/  USEL UR6, URZ, 0x1, UP0 ;  /* 0x00000001ff067887 */ /* 0x000fe20008000000 */
[----:B------:R-:W-:Y:S01]  /*3370*/  LOP3.LUT R9, R9, R0, RZ, 0x3c, !PT ;  /* 0x0000000009097212 */ /* 0x000fe200078e3cff */
[----:B------:R-:W-:Y:S01]  /*3380*/  USEL UR15, UR15, URZ, UP0 ;  /* 0x000000ff0f0f7287 */ /* 0x000fe20008000000 */
[----:B------:R1:W-:Y:S03]  /*3390*/  UTCBAR [UR7], URZ ;  /* 0x000000ff070073e9 */ /* 0x0003e600080000ff */
[----:B------:R-:W-:Y:S01]  /*33a0*/  LOP3.LUT R11, R11, UR6, RZ, 0x3c, !PT ;  /* 0x000000060b0b7c12 */ /* 0x000fe2000f8e3cff */
[----:B------:R-:W-:Y:S07]  /*33b0*/  @P1 BRA `(.L_x_58) ;  /* 0xfffffff800a01947 */ /* 0x000fee000383ffff */
[----:B------:R-:W2:Y:S01]  /*33c0*/  S2UR UR4, SR_CgaCtaId ;  /* 0x00000000000479c3 */ /* 0x000ea20000008800 */
[----:B------:R-:W-:Y:S01]  /*33d0*/  ELECT P0, URZ, PT ;  /* 0x0000000000ff782f */ /* 0x000fe20003800000 */
[----:B------:R-:W-:Y:S01]  /*33e0*/  IMAD.MOV.U32 R0, RZ, RZ, 0x1 ;  /* 0x00000001ff007424 */ /* 0x000fe200078e00ff */
[----:B------:R-:W-:Y:S01]  /*33f0*/  UIADD3 UR5, UPT, UPT, UR5, 0xb0, URZ ;  /* 0x000000b005057890 */ /* 0x000fe2000fffe0ff */
[----:B------:R-:W-:Y:S01]  /*3400*/  SHF.L.U32 R3, R11, 0x1f, RZ ;  /* 0x0000001f0b037819 */ /* 0x000fe200000006ff */
[----:B------:R-:W-:-:S03]  /*3410*/  UMOV UR6, 0x40 ;  /* 0x0000004000067882 */ /* 0x000fc60000000000 */
[----:B------:R-:W-:Y:S01]  /*3420*/  UVIRTCOUNT.DEALLOC.SMPOOL 0x80 ;  /* 0x000000800000784c */ /* 0x000fe20000000000 */
[----:B--2---:R-:W-:Y:S02]  /*3430*/  ULEA UR4, UR4, UR6, 0x18 ;  /* 0x0000000604047291 */ /* 0x004fe4000f8ec0ff */
[----:B------:R-:W-:-:S07]  /*3440*/  ULEA UR6, UR15, UR5, 0x3 ;  /* 0x000000050f067291 */ /* 0x000fce000f8e18ff */
[----:B------:R2:W-:Y:S02]  /*3450*/  @P0 STS.U8 [UR4+0x1c], R0 ;  /* 0x00001c00ff000988 */ /* 0x0005e40008000004 */
[----:B------:R-:W4:Y:S02]  /*3460*/  SYNCS.PHASECHK.TRANS64.TRYWAIT P0, [UR6], R3 ;  /* 0x00000003ff0075a7 */ /* 0x000f240008001106 */
[----:B--2-4-:R-:W-:Y:S05]  /*3470*/  @!P0 BRA `(.L_x_59) ;  /* 0x0000008000048947 */ /* 0x014fea0003800000 */
.L_x_140:
[----:B-1----:R-:W-:-:S04]  /*3480*/  UIADD3 UR7, UPT, UPT, UR15, 0x1, URZ ;  /* 0x000000010f077890 */ /* 0x002fc8000fffe0ff */
[----:B------:R-:W-:-:S04]  /*3490*/  UISETP.NE.AND UP0, UPT, UR7, 0x2, UPT ;  /* 0x000000020700788c */ /* 0x000fc8000bf05270 */
[----:B------:R-:W-:Y:S02]  /*34a0*/  USEL UR6, URZ, 0x1, UP0 ;  /* 0x00000001ff067887 */ /* 0x000fe40008000000 */
[----:B------:R-:W-:-:S04]  /*34b0*/  USEL UR7, UR7, URZ, UP0 ;  /* 0x000000ff07077287 */ /* 0x000fc80008000000 */
[----:B------:R-:W-:Y:S01]  /*34c0*/  ULEA UR7, UR7, UR5, 0x3 ;  /* 0x0000000507077291 */ /* 0x000fe2000f8e18ff */
[----:B--2---:R-:W-:-:S04]  /*34d0*/  LOP3.LUT R3, R11, UR6, RZ, 0x3c, !PT ;  /* 0x000000060b037c12 */ /* 0x004fc8000f8e3cff */
[----:B------:R-:W-:-:S04]  /*34e0*/  SHF.L.U32 R3, R3, 0x1f, RZ ;  /* 0x0000001f03037819 */ /* 0x000fc800000006ff */
[----:B------:R-:W1:Y:S02]  /*34f0*/  SYNCS.PHASECHK.TRANS64.TRYWAIT P0, [UR7], R3 ;  /* 0x00000003ff0075a7 */ /* 0x000e640008001107 */
[----:B-1----:R-:W-:Y:S05]  /*3500*/  @!P0 BRA `(.L_x_60) ;  /* 0x0000007c00f88947 */ /* 0x002fea0003800000 */
.L_x_142:
[----:B------:R-:W-:Y:S01]  /*3510*/  NOP ;  /* 0x0000000000007918 */ /* 0x000fe20000000000 */
[----:B-1----:R-:W1:Y:S01]  /*3520*/  LDS R0, [UR4+0x14] ;  /* 0x00001404ff007984 */ /* 0x002e620008000800 */
[----:B------:R-:W-:Y:S01]  /*3530*/  ULOP3.LUT UR6, UR16, 0xffff, URZ, 0xc0, !UPT ;  /* 0x0000ffff10067892 */ /* 0x000fe2000f8ec0ff */
[----:B------:R-:W-:Y:S01]  /*3540*/  UMOV UR8, 0xffff ;  /* 0x0000ffff00087882 */ /* 0x000fe20000000000 */
[----:B------:R-:W-:Y:S02]  /*3550*/  UMOV UR5, 0x1 ;  /* 0x0000000100057882 */ /* 0x000fe40000000000 */
[----:B------:R-:W-:-:S04]  /*3560*/  USHF.R.U32.HI UR6, URZ, 0x5, UR6 ;  /* 0x00000005ff067899 */ /* 0x000fc80008011606 */
[----:B------:R-:W-:Y:S02]  /*3570*/  USHF.L.U32 UR8, UR8, UR6, URZ ;  /* 0x0000000608087299 */ /* 0x000fe400080006ff */
[----:B------:R-:W-:-:S04]  /*3580*/  USHF.L.U32 UR5, UR5, UR6, URZ ;  /* 0x0000000605057299 */ /* 0x000fc800080006ff */
[----:B-1----:R-:W-:-:S04]  /*3590*/  LOP3.LUT R0, R0, UR8, RZ, 0xc0, !PT ;  /* 0x0000000800007c12 */ /* 0x002fc8000f8ec0ff */
[----:B------:R-:W-:-:S13]  /*35a0*/  ISETP.NE.AND P0, PT, R0, UR8, PT ;  /* 0x0000000800007c0c */ /* 0x000fda000bf05270 */
[----:B------:R-:W-:Y:S05]  /*35b0*/  @P0 BRA `(.L_x_61) ;  /* 0x0000000000580947 */ /* 0x000fea0003800000 */
[----:B------:R-:W1:Y:S02]  /*35c0*/  LDS R0, [UR4+0x18] ;  /* 0x00001804ff007984 */ /* 0x000e640008000800 */
[----:B-1----:R-:W-:-:S04]  /*35d0*/  LOP3.LUT R0, R0, UR5, RZ, 0xc0, !PT ;  /* 0x0000000500007c12 */ /* 0x002fc8000f8ec0ff */
[----:B------:R-:W-:-:S13]  /*35e0*/  ISETP.NE.AND P0, PT, R0, UR5, PT ;  /* 0x0000000500007c0c */ /* 0x000fda000bf05270 */
[----:B------:R-:W-:Y:S05]  /*35f0*/  @P0 BRA `(.L_x_62) ;  /* 0x00000000003c0947 */ /* 0x000fea0003800000 */
[----:B------:R-:W1:Y:S01]  /*3600*/  S2R R2, SR_LANEID ;  /* 0x0000000000027919 */ /* 0x000e620000000000 */
[----:B------:R-:W-:Y:S01]  /*3610*/  ULOP3.LUT UR8, URZ, UR8, URZ, 0x33, !UPT ;  /* 0x00000008ff087292 */ /* 0x000fe2000f8e33ff */
[----:B------:R-:W-:Y:S01]  /*3620*/  LOP3.LUT R4, RZ, UR5, RZ, 0x33, !PT ;  /* 0x00000005ff047c12 */ /* 0x000fe2000f8e33ff */
[----:B------:R-:W-:Y:S02]  /*3630*/  VOTEU.ANY UR7, UPT, PT ;  /* 0x0000000000077886 */ /* 0x000fe400038e0100 */
[----:B------:R-:W-:Y:S01]  /*3640*/  UFLO.U32 UR7, UR7 ;  /* 0x00000007000772bd */ /* 0x000fe200080e0000 */
[----:B------:R-:W2:Y:S01]  /*3650*/  REDUX UR5, R4 ;  /* 0x00000000040573c4 */ /* 0x000ea20000000000 */
[----:B------:R-:W-:-:S06]  /*3660*/  IMAD.U32 R0, RZ, RZ, UR8 ;  /* 0x00000008ff007e24 */ /* 0x000fcc000f8e00ff */
[----:B------:R4:W-:Y:S01]  /*3670*/  UTCATOMSWS.AND URZ, UR8 ;  /* 0x0000000800ff79e3 */ /* 0x0009e20008000000 */
[----:B------:R-:W3:Y:S01]  /*3680*/  REDUX UR6, R0 ;  /* 0x00000000000673c4 */ /* 0x000ee20000000000 */
[----:B-1----:R-:W-:Y:S01]  /*3690*/  ISETP.EQ.U32.AND P0, PT, R2, UR7, PT ;  /* 0x0000000702007c0c */ /* 0x002fe2000bf02070 */
[----:B--2---:R-:W-:Y:S01]  /*36a0*/  IMAD.U32 R2, RZ, RZ, UR5 ;  /* 0x00000005ff027e24 */ /* 0x004fe2000f8e00ff */
[----:B---3--:R-:W-:-:S11]  /*36b0*/  MOV R3, UR6 ;  /* 0x0000000600037c02 */ /* 0x008fd60008000f00 */
[----:B------:R4:W-:Y:S04]  /*36c0*/  @P0 ATOMS.AND RZ, [UR4+0x14], R3 ;  /* 0x00001403ffff098c */ /* 0x0009e8000a800004 */
[----:B------:R4:W-:Y:S01]  /*36d0*/  @P0 ATOMS.AND RZ, [UR4+0x18], R2 ;  /* 0x00001802ffff098c */ /* 0x0009e2000a800004 */
[----:B------:R-:W-:Y:S05]  /*36e0*/  BRA `(.L_x_63) ;  /* 0x0000000000147947 */ /* 0x000fea0003800000 */
.L_x_62:
[----:B------:R-:W-:Y:S02]  /*36f0*/  MOV R2, 0x3710 ;  /* 0x0000371000027802 */ /* 0x000fe40000000f00 */
[----:B---3-5:R-:W-:Y:S05]  /*3700*/  CALL.REL.NOINC `($__internal_0_$__cuda_sm10x_tcgen05_guardrail_trap_col_being_dealloced_not_returned_by_alloc) ;  /* 0x0000008000dc7944 */ /* 0x028fea0003c00000 */
[----:B------:R-:W-:Y:S05]  /*3710*/  BRA `(.L_x_63) ;  /* 0x0000000000087947 */ /* 0x000fea0003800000 */
.L_x_61:
[----:B------:R-:W-:Y:S02]  /*3720*/  MOV R2, 0x3740 ;  /* 0x0000374000027802 */ /* 0x000fe40000000f00 */
[----:B---3-5:R-:W-:Y:S05]  /*3730*/  CALL.REL.NOINC `($__internal_2_$__cuda_sm10x_tcgen05_guardrail_trap_unallocated_columns_being_dealloced) ;  /* 0x0000008000e87944 */ /* 0x028fea0003c00000 */
.L_x_63:
[----:B------:R-:W-:Y:S01]  /*3740*/  NOP ;  /* 0x0000000000007918 */ /* 0x000fe20000000000 */
[----:B----4-:R-:W-:Y:S05]  /*3750*/  EXIT ;  /* 0x000000000000794d */ /* 0x010fea0003800000 */
.L_x_47:
[----:B------:R-:W-:-:S09]  /*3760*/  UISETP.NE.OR UP2, UPT, UR8, 0x3, !UP2 ;  /* 0x000000030800788c */ /* 0x000fd2000d745670 */
[----:B------:R-:W-:Y:S05]  /*3770*/  BRA.U UP2, `(.L_x_64) ;  /* 0x0000001102147547 */ /* 0x000fea000b800000 */
[----:B------:R-:W1:Y:S01]  /*3780*/  LDC R0, c[0x0][0xb30] ;  /* 0x0002cc00ff007b82 */ /* 0x000e620000000800 */
[----:B------:R-:W2:Y:S01]  /*3790*/  LDCU.64 UR8, c[0x0][0x888] ;  /* 0x00011100ff0877ac */ /* 0x000ea20008000a00 */
[----:B------:R-:W-:Y:S02]  /*37a0*/  HFMA2 R29, -RZ, RZ, 0, 0 ;  /* 0x00000000ff1d7431 */ /* 0x000fe400000001ff */
[----:B------:R-:W-:Y:S01]  /*37b0*/  IMAD.MOV.U32 R31, RZ, RZ, 0x1 ;  /* 0x00000001ff1f7424 */ /* 0x000fe200078e00ff */
[----:B------:R-:W-:Y:S01]  /*37c0*/  MOV R23, 0x2000 ;  /* 0x0000200000177802 */ /* 0x000fe20000000f00 */
[----:B------:R-:W4:Y:S01]  /*37d0*/  LDCU.64 UR4, c[0x0][0x890] ;  /* 0x00011200ff0477ac */ /* 0x000f220008000a00 */
[----:B------:R-:W-:Y:S01]  /*37e0*/  IMAD.MOV.U32 R30, RZ, RZ, RZ ;  /* 0x000000ffff1e7224 */ /* 0x000fe200078e00ff */
[----:B------:R-:W3:Y:S01]  /*37f0*/  LDC R19, c[0x0][0x370] ;  /* 0x0000dc00ff137b82 */ /* 0x000ee20000000800 */
[----:B------:R-:W-:Y:S01]  /*3800*/  UMOV UR7, 0x400 ;  /* 0x0000040000077882 */ /* 0x000fe20000000000 */
[----:B------:R-:W-:-:S02]  /*3810*/  UPLOP3.LUT UP1, UPT, UPT, UPT, UPT, 0x40, 0x4 ;  /* 0x000000000004789c */ /* 0x000fc40003f2e870 */
[----:B------:R-:W-:-:S04]  /*3820*/  ULEA UR7, UR37, UR7, 0x18 ;  /* 0x0000000725077291 */ /* 0x000fc8000f8ec0ff */
[----:B------:R-:W3:Y:S01]  /*3830*/  LDC R2, c[0x0][0xb0c] ;  /* 0x0002c300ff027b82 */ /* 0x000ee20000000800 */
[----:B------:R-:W-:Y:S02]  /*3840*/  UIADD3 UR13, UPT, UPT, UR7, 0x48, URZ ;  /* 0x00000048070d7890 */ /* 0x000fe4000fffe0ff */
[----:B--2---:R-:W-:Y:S02]  /*3850*/  UISETP.NE.U32.AND UP2, UPT, UR8, URZ, UPT ;  /* 0x000000ff0800728c */ /* 0x004fe4000bf45070 */
[----:B------:R-:W-:Y:S02]  /*3860*/  UIADD3 UR33, UPT, UPT, UR7, 0x30, URZ ;  /* 0x0000003007217890 */ /* 0x000fe4000fffe0ff */
[----:B----4-:R-:W-:Y:S01]  /*3870*/  UISETP.NE.U32.AND UP3, UPT, UR4, URZ, UPT ;  /* 0x000000ff0400728c */ /* 0x010fe2000bf65070 */
[----:B------:R-:W2:Y:S01]  /*3880*/  LDC R18, c[0x0][0xb20] ;  /* 0x0002c800ff127b82 */ /* 0x000ea20000000800 */
[----:B-1----:R-:W-:Y:S01]  /*3890*/  ISETP.NE.AND P1, PT, R0, 0x1, PT ;  /* 0x000000010000780c */ /* 0x002fe20003f25270 */
[----:B------:R-:W-:-:S02]  /*38a0*/  UISETP.NE.AND.EX UP2, UPT, UR9, URZ, UPT, UP2 ;  /* 0x000000ff0900728c */ /* 0x000fc4000bf45320 */
[----:B------:R-:W-:Y:S02]  /*38b0*/  UIADD3 UR25, UPT, UPT, UR7, 0x38, URZ ;  /* 0x0000003807197890 */ /* 0x000fe4000fffe0ff */
[----:B------:R-:W-:Y:S02]  /*38c0*/  UIADD3 UR17, UPT, UPT, UR7, 0x40, URZ ;  /* 0x0000004007117890 */ /* 0x000fe4000fffe0ff */
[----:B------:R-:W1:Y:S01]  /*38d0*/  LDC.64 R32, c[0x0][0x348] ;  /* 0x0000d200ff207b82 */ /* 0x000e620000000a00 */
[----:B------:R-:W-:Y:S02]  /*38e0*/  UPRMT UR13, UR37, 0x654, UR13 ;  /* 0x00000654250d7896 */ /* 0x000fe4000800000d */
[----:B------:R-:W-:-:S05]  /*38f0*/  UISETP.NE.AND.EX UP3, UPT, UR5, URZ, UPT, UP3 ;  /* 0x000000ff0500728c */ /* 0x000fca000bf65330 */
[----:B------:R-:W4:Y:S08]  /*3900*/  LDC.64 R16, c[0x0][0xb10] ;  /* 0x0002c400ff107b82 */ /* 0x000f300000000a00 */
[----:B------:R-:W1:Y:S08]  /*3910*/  LDC.64 R6, c[0x0][0xb18] ;  /* 0x0002c600ff067b82 */ /* 0x000e700000000a00 */
[----:B------:R-:W1:Y:S08]  /*3920*/  LDC.64 R4, c[0x0][0xb28] ;  /* 0x0002ca00ff047b82 */ /* 0x000e700000000a00 */
[----:B--23--:R-:W1:Y:S02]  /*3930*/  LDC R22, c[0x0][0x374] ;  /* 0x0000dd00ff167b82 */ /* 0x00ce640000000800 */
.L_x_75:
[C---:B------:R-:W-:Y:S02]  /*3940*/  LEA R0, R30.reuse, UR7, 0x3 ;  /* 0x000000071e007c11 */ /* 0x040fe4000f8e18ff */
[----:B------:R-:W-:Y:S02]  /*3950*/  SHF.L.U32 R3, R29, 0x1f, RZ ;  /* 0x0000001f1d037819 */ /* 0x000fe400000006ff */
[----:B------:R-:W-:Y:S02]  /*3960*/  LEA R24, R30, UR7, 0x4 ;  /* 0x000000071e187c11 */ /* 0x000fe4000f8e20ff */
[----:B--2---:R-:W2:Y:S02]  /*3970*/  SYNCS.PHASECHK.TRANS64.TRYWAIT P0, [R0+URZ+0x80], R3 ;  /* 0x00008003000075a7 */ /* 0x004ea400080011ff */
[----:B--2---:R-:W-:Y:S05]  /*3980*/  @!P0 BRA `(.L_x_65) ;  /* 0x0000007800f08947 */ /* 0x004fea0003800000 */
.L_x_143:
[----:B------:R-:W-:Y:S01]  /*3990*/  ISETP.GE.AND P0, PT, R72, 0x1, PT ;  /* 0x000000014800780c */ /* 0x000fe20003f06270 */
[----:B------:R-:W3:Y:S01]  /*39a0*/  LDS.128 R24, [R24+0xf0] ;  /* 0x0000f00018187984 */ /* 0x000ee20000000c00 */
[----:B--2---:R-:W-:Y:S01]  /*39b0*/  VIADD R0, R0, 0x90 ;  /* 0x0000009000007836 */ /* 0x004fe20000000000 */
[----:B------:R-:W-:Y:S01]  /*39c0*/  @!PT LDS RZ, [RZ] ;  /* 0x00000000fffff984 */ /* 0x000fe20000000800 */
[----:B------:R-:W-:Y:S01]  /*39d0*/  @!PT LDS RZ, [RZ] ;  /* 0x00000000fffff984 */ /* 0x000fe20000000800 */
[----:B------:R-:W-:Y:S01]  /*39e0*/  @!PT LDS RZ, [RZ] ;  /* 0x00000000fffff984 */ /* 0x000fe20000000800 */
[----:B------:R-:W-:Y:S01]  /*39f0*/  @!PT LDS RZ, [RZ] ;  /* 0x00000000fffff984 */ /* 0x000fe20000000800 */
[----:B------:R2:W-:Y:S06]  /*3a00*/  MEMBAR.ALL.CTA ;  /* 0x0000000000007992 */ /* 0x0005ec0000008000 */
[----:B--2---:R-:W2:Y:S01]  /*3a10*/  FENCE.VIEW.ASYNC.S ;  /* 0x00000000000073c6 */ /* 0x004ea20000000000 */
[----:B------:R-:W-:Y:S04]  /*3a20*/  PRMT R0, RZ, 0x654, R0 ;  /* 0x00000654ff007816 */ /* 0x000fe80000000000 */
[----:B--2---:R2:W-:Y:S01]  /*3a30*/  SYNCS.ARRIVE.TRANS64.RED.A1T0 RZ, [R0+URZ], RZ ;  /* 0x000000ff00ff79a7 */ /* 0x0045e200081004ff */
[----:B---3--:R-:W-:Y:S11]  /*3a40*/  LOP3.LUT P3, RZ, R26, 0x1, RZ, 0xc0, !PT ;  /* 0x000000011aff7812 */ /* 0x008ff6000786c0ff */
[----:B------:R-:W-:Y:S02]  /*3a50*/  @!UPT UIADD3 URZ, UPT, UPT, URZ, URZ, URZ ;  /* 0x000000fffffff290 */ /* 0x000fe4000fffe0ff */
[----:B------:R-:W-:Y:S02]  /*3a60*/  @P3 MOV R13, R24 ;  /* 0x00000018000d3202 */ /* 0x000fe40000000f00 */
[----:B------:R-:W-:Y:S01]  /*3a70*/  @P3 LOP3.LUT R8, R25, 0xffff, RZ, 0xc0, !PT ;  /* 0x0000ffff19083812 */ /* 0x000fe200078ec0ff */
[----:B--2---:R-:W-:Y:S06]  /*3a80*/  @!P0 BRA `(.L_x_66) ;  /* 0x0000000000a48947 */ /* 0x004fec0003800000 */
[----:B-1----:R-:W-:Y:S01]  /*3a90*/  IMAD.HI.U32 R35, R22, R7, RZ ;  /* 0x0000000716237227 */ /* 0x002fe200078e00ff */
[----:B------:R-:W-:Y:S02]  /*3aa0*/  ISETP.NE.AND P0, PT, R6, 0x1, PT ;  /* 0x000000010600780c */ /* 0x000fe40003f05270 */
[----:B------:R-:W-:Y:S01]  /*3ab0*/  ISETP.NE.AND P2, PT, R72, 0x1, PT ;  /* 0x000000014800780c */ /* 0x000fe20003f45270 */
[----:B----4-:R-:W-:Y:S01]  /*3ac0*/  IMAD.HI.U32 R34, R19, R16, RZ ;  /* 0x0000001013227227 */ /* 0x010fe200078e00ff */
[----:B------:R-:W-:Y:S02]  /*3ad0*/  SHF.R.U32.HI R35, RZ, R18, R35 ;  /* 0x00000012ff237219 */ /* 0x000fe40000011623 */
[----:B------:R-:W-:Y:S01]  /*3ae0*/  ISETP.NE.AND P4, PT, R2, 0x1, PT ;  /* 0x000000010200780c */ /* 0x000fe20003f85270 */
[----:B------:R-:W-:Y:S01]  /*3af0*/  IMAD.HI.U32 R36, R13, R16, RZ ;  /* 0x000000100d247227 */ /* 0x000fe200078e00ff */
[----:B------:R-:W-:Y:S02]  /*3b00*/  SHF.R.U32.HI R34, RZ, R17, R34 ;  /* 0x00000011ff227219 */ /* 0x000fe40000011622 */
[----:B------:R-:W-:Y:S01]  /*3b10*/  SEL R3, R22, R35, !P0 ;  /* 0x0000002316037207 */ /* 0x000fe20004000000 */
[C---:B------:R-:W-:Y:S01]  /*3b20*/  IMAD.HI.U32 R35, R8.reuse, R7, RZ ;  /* 0x0000000708237227 */ /* 0x040fe200078e00ff */
[----:B------:R-:W-:Y:S02]  /*3b30*/  SEL R11, R19, R34, !P4 ;  /* 0x00000022130b7207 */ /* 0x000fe40006000000 */
[----:B------:R-:W-:Y:S01]  /*3b40*/  SHF.R.U32.HI R36, RZ, R17, R36 ;  /* 0x00000011ff247219 */ /* 0x000fe20000011624 */
[----:B------:R-:W-:Y:S01]  /*3b50*/  IMAD.HI.U32 R38, R3, R4, RZ ;  /* 0x0000000403267227 */ /* 0x000fe200078e00ff */
[----:B------:R-:W-:Y:S03]  /*3b60*/  SHF.R.U32.HI R35, RZ, R18, R35 ;  /* 0x00000012ff237219 */ /* 0x000fe60000011623 */
[----:B------:R-:W-:Y:S01]  /*3b70*/  IMAD.HI.U32 R34, R11, R4, RZ ;  /* 0x000000040b227227 */ /* 0x000fe200078e00ff */
[----:B------:R-:W-:Y:S02]  /*3b80*/  @P2 SHF.R.U32.HI R3, RZ, R5, R38 ;  /* 0x00000005ff032219 */ /* 0x000fe40000011626 */
[----:B------:R-:W-:Y:S02]  /*3b90*/  SEL R9, R8, R35, !P0 ;  /* 0x0000002308097207 */ /* 0x000fe40004000000 */
[----:B------:R-:W-:Y:S01]  /*3ba0*/  @P2 SHF.R.U32.HI R11, RZ, R5, R34 ;  /* 0x00000005ff0b2219 */ /* 0x000fe20000011622 */
[C---:B------:R-:W-:Y:S01]  /*3bb0*/  IMAD R10, R72.reuse, R3, RZ ;  /* 0x00000003480a7224 */ /* 0x040fe200078e02ff */
[----:B------:R-:W-:Y:S01]  /*3bc0*/  SEL R3, R13, R36, !P4 ;  /* 0x000000240d037207 */ /* 0x000fe20006000000 */
[C---:B------:R-:W-:Y:S03]  /*3bd0*/  IMAD.HI.U32 R14, R9.reuse, R4, RZ ;  /* 0x00000004090e7227 */ /* 0x040fe600078e00ff */
[----:B------:R-:W-:Y:S01]  /*3be0*/  ISETP.GE.AND P0, PT, R9, R10, PT ;  /* 0x0000000a0900720c */ /* 0x000fe20003f06270 */
[C---:B------:R-:W-:Y:S01]  /*3bf0*/  IMAD R12, R72.reuse, R11, RZ ;  /* 0x0000000b480c7224 */ /* 0x040fe200078e02ff */
[-C--:B------:R-:W-:Y:S04]  /*3c00*/  SHF.R.U32.HI R14, RZ, R5.reuse, R14 ;  /* 0x00000005ff0e7219 */ /* 0x080fe8000001160e */
[----:B------:R-:W-:Y:S02]  /*3c10*/  ISETP.GE.OR P0, PT, R3, R12, P0 ;  /* 0x0000000c0300720c */ /* 0x000fe40000706670 */
[----:B------:R-:W-:Y:S05]  /*3c20*/  SEL R15, R9, R14, !P2 ;  /* 0x0000000e090f7207 */ /* 0x000fea0005000000 */
[----:B------:R-:W-:Y:S04]  /*3c30*/  IMAD.MOV R14, RZ, RZ, -R15 ;  /* 0x000000ffff0e7224 */ /* 0x000fe800078e0a0f */
[----:B------:R-:W-:Y:S02]  /*3c40*/  IMAD R14, R72, R14, R9 ;  /* 0x0000000e480e7224 */ /* 0x000fe400078e0209 */
[C---:B------:R-:W-:Y:S05]  /*3c50*/  @!P0 IMAD.HI.U32 R10, R3.reuse, R4, RZ ;  /* 0x00000004030a8227 */ /* 0x040fea00078e00ff */
[----:B------:R-:W-:Y:S04]  /*3c60*/  @!P0 SHF.R.U32.HI R10, RZ, R5, R10 ;  /* 0x00000005ff0a8219 */ /* 0x000fe8000001160a */
[----:B------:R-:W-:Y:S01]  /*3c70*/  @!P0 SEL R0, R3, R10, !P2 ;  /* 0x0000000a03008207 */ /* 0x000fe20005000000 */
[----:B------:R-:W-:Y:S03]  /*3c80*/  IMAD.MOV R10, RZ, RZ, -R3 ;  /* 0x000000ffff0a7224 */ /* 0x000fe600078e0a03 */
[----:B------:R-:W-:Y:S01]  /*3c90*/  @!P0 IADD3 R15, PT, PT, R15, -R0, RZ ;  /* 0x800000000f0f8210 */ /* 0x000fe20007ffe0ff */
[----:B------:R-:W-:Y:S01]  /*3ca0*/  @!P0 IMAD R0, R11, R14, R0 ;  /* 0x0000000e0b008224 */ /* 0x000fe200078e0200 */
[----:B------:R-:W-:Y:S01]  /*3cb0*/  IADD3 R11, PT, PT, -R9, RZ, RZ ;  /* 0x000000ff090b7210 */ /* 0x000fe20007ffe1ff */
[----:B------:R-:W-:Y:S02]  /*3cc0*/  IMAD R13, R2, R10, R13 ;  /* 0x0000000a020d7224 */ /* 0x000fe400078e020d */
[----:B------:R-:W-:Y:S02]  /*3cd0*/  @!P0 IMAD R9, R15, R72, R3 ;  /* 0x000000480f098224 */ /* 0x000fe400078e0203 */
[----:B------:R-:W-:Y:S02]  /*3ce0*/  @!P0 IMAD.MOV.U32 R3, RZ, RZ, R0 ;  /* 0x000000ffff038224 */ /* 0x000fe400078e0000 */
[----:B------:R-:W-:Y:S02]  /*3cf0*/  IMAD R8, R6, R11, R8 ;  /* 0x0000000b06087224 */ /* 0x000fe400078e0208 */
[----:B------:R-:W-:Y:S02]  /*3d00*/  IMAD R13, R3, R2, R13 ;  /* 0x00000002030d7224 */ /* 0x000fe400078e020d */
[----:B------:R-:W-:Y:S02]  /*3d10*/  IMAD R8, R9, R6, R8 ;  /* 0x0000000609087224 */ /* 0x000fe400078e0208 */
.L_x_66:
[----:B------:R-:W-:Y:S05]  /*3d20*/  BRA.U UP1, `(.L_x_67) ;  /* 0x0000000101107547 */ /* 0x000fea000b800000 */
[----:B------:R-:W-:Y:S04]  /*3d30*/  MOV R0, UR6 ;  /* 0x0000000600007c02 */ /* 0x000fe80008000f00 */
[----:B------:R-:W-:Y:S04]  /*3d40*/  SHF.L.U32 R3, R0, 0x1f, RZ ;  /* 0x0000001f00037819 */ /* 0x000fe800000006ff */
[----:B------:R-:W2:Y:S02]  /*3d50*/  SYNCS.PHASECHK.TRANS64.TRYWAIT P0, [UR7+0x78], R3 ;  /* 0x00007803ff0075a7 */ /* 0x000ea40008001107 */
[----:B--2---:R-:W-:Y:S05]  /*3d60*/  @!P0 BRA `(.L_x_68) ;  /* 0x00000078000c8947 */ /* 0x004fea0003800000 */
.L_x_67:
[----:B------:R-:W-:Y:S02]  /*3d70*/  R2UR UR35, R21 ;  /* 0x00000000152372ca */ /* 0x000fe400000e0000 */
[----:B------:R-:W-:Y:S02]  /*3d80*/  R2UR UR34, R20 ;  /* 0x00000000142272ca */ /* 0x000fe400000e0000 */
[----:B------:R-:W-:Y:S02]  /*3d90*/  ISETP.NE.U32.AND P2, PT, RZ, UR4, PT ;  /* 0x00000004ff007c0c */ /* 0x000fe4000bf45070 */
[----:B------:R-:W-:Y:S02]  /*3da0*/  SHF.L.U32 R12, R31, 0x1f, RZ ;  /* 0x0000001f1f0c7819 */ /* 0x000fe400000006ff */
[----:B------:R-:W-:Y:S05]  /*3db0*/  ISETP.NE.AND.EX P2, PT, RZ, UR5, PT, P2 ;  /* 0x00000005ff007c0c */ /* 0x000fea000bf45320 */
[----:B------:R-:W-:Y:S02]  /*3dc0*/  USHF.L.U32 UR35, UR35, 0x7, URZ ;  /* 0x0000000723237899 */ /* 0x000fe400080006ff */
[----:B------:R-:W-:Y:S01]  /*3dd0*/  USHF.L.U32 UR34, UR34, 0x8, URZ ;  /* 0x0000000822227899 */ /* 0x000fe200080006ff */
[----:B------:R-:W-:Y:S11]  /*3de0*/  BRA.U !UP3, `(.L_x_69) ;  /* 0x000000010b347547 */ /* 0x000ff6000b800000 */
[----:B------:R-:W-:Y:S01]  /*3df0*/  UPLOP3.LUT UP0, UPT, UPT, UPT, UP2, 0x80, 0x8 ;  /* 0x000000000008789c */ /* 0x000fe20003f0f020 */
[----:B--2---:R-:W-:Y:S02]  /*3e00*/  HFMA2 R0, -RZ, RZ, 0, 5.9604644775390625e-08 ;  /* 0x00000001ff007431 */ /* 0x004fe400000001ff */
[----:B------:R-:W-:Y:S03]  /*3e10*/  IMAD.MOV.U32 R151, RZ, RZ, 0x1 ;  /* 0x00000001ff977424 */ /* 0x000fe600078e00ff */
[----:B------:R-:W-:Y:S05]  /*3e20*/  PLOP3.LUT P0, PT, PT, PT, UP0, 0x80, 0x8 ;  /* 0x000000000008781c */ /* 0x000fea0003f0f008 */
[----:B------:R-:W2:Y:S01]  /*3e30*/  @UP0 LDCU.64 UR10, c[0x0][0x888] ;  /* 0x00011100ff0a07ac */ /* 0x000ea20008000a00 */
[----:B------:R-:W-:Y:S07]  /*3e40*/  @UP0 UIMAD UR8, UR36, UR4, URZ ;  /* 0x00000004240802a4 */ /* 0x000fee000f8e02ff */
[----:B------:R-:W-:Y:S01]  /*3e50*/  @!P0 PRMT R151, R0, 0x7610, R151 ;  /* 0x0000761000978816 */ /* 0x000fe20000000097 */
[----:B--2---:R-:W-:Y:S03]  /*3e60*/  @UP0 UIMAD.WIDE UR10, UR8, 0x4, UR10 ;  /* 0x00000004080a08a5 */ /* 0x004fe6000f8e020a */
[----:B------:R-:W2:Y:S03]  /*3e70*/  @!UP0 LDCU UR8, c[0x0][0x880] ;  /* 0x00011000ff0887ac */ /* 0x000ea60008000800 */
[----:B------:R-:W-:Y:S01]  /*3e80*/  IMAD.U32 R10, RZ, RZ, UR10 ;  /* 0x0000000aff0a7e24 */ /* 0x000fe2000f8e00ff */
[----:B------:R-:W-:Y:S05]  /*3e90*/  MOV R11, UR11 ;  /* 0x0000000b000b7c02 */ /* 0x000fea0008000f00 */
[----:B-----5:R3:W5:Y:S02]  /*3ea0*/  @P0 LDG.E R82, desc[UR46][R10.64] ;  /* 0x0000002e0a520981 */ /* 0x020764000c1e1900 */
[----:B--23--:R-:W-:Y:S07]  /*3eb0*/  @!P0 IMAD.U32 R82, RZ, RZ, UR8 ;  /* 0x00000008ff528e24 */ /* 0x00cfee000f8e00ff */
.L_x_69:
[----:B-----5:R-:W-:Y:S01]  /*3ec0*/  @!P2 ISETP.EQ.AND P0, PT, R82, RZ, PT ;  /* 0x000000ff5200a20c */ /* 0x020fe20003f02270 */
[----:B------:R-:W-:Y:S01]  /*3ed0*/  @!UPT UIADD3 URZ, UPT, UPT, URZ, URZ, URZ ;  /* 0x000000fffffff290 */ /* 0x000fe2000fffe0ff */
[----:B------:R-:W-:Y:S11]  /*3ee0*/  @!P2 BRA `(.L_x_70) ;  /* 0x000000000014a947 */ /* 0x000ff60003800000 */
[----:B------:R-:W-:Y:S02]  /*3ef0*/  LOP3.LUT P2, RZ, R151, 0xff, RZ, 0xc0, !PT ;  /* 0x000000ff97ff7812 */ /* 0x000fe4000784c0ff */
[----:B------:R-:W-:Y:S04]  /*3f00*/  PLOP3.LUT P0, PT, PT, PT, UP0, 0x80, 0x8 ;  /* 0x000000000008781c */ /* 0x000fe80003f0f008 */
[----:B------:R-:W-:Y:S07]  /*3f10*/  PLOP3.LUT P0, PT, P0, PT, PT, 0x8, 0x80 ;  /* 0x000000000080781c */ /* 0x000fee000070e170 */
[----:B------:R-:W-:Y:S11]  /*3f20*/  @P2 ISETP.EQ.AND P0, PT, R82, RZ, PT ;  /* 0x000000ff5200220c */ /* 0x000ff60003f02270 */
[----:B------:R-:W-:Y:S02]  /*3f30*/  @!UPT UIADD3 URZ, UPT, UPT, URZ, URZ, URZ ;  /* 0x000000fffffff290 */ /* 0x000fe4000fffe0ff */
.L_x_70:
[----:B------:R-:W3:Y:S01]  /*3f40*/  SYNCS.PHASECHK.TRANS64.TRYWAIT P2, [UR7+0x50], R12 ;  /* 0x0000500cff0075a7 */ /* 0x000ee20008041107 */
[----:B------:R-:W-:Y:S04]  /*3f50*/  ELECT P4, URZ, PT ;  /* 0x0000000000ff782f */ /* 0x000fe80003880000 */
[----:B------:R-:W-:Y:S11]  /*3f60*/  PLOP3.LUT P4, PT, P0, P4, PT, 0xf2, 0x2f ;  /* 0x00000000002f781c */ /* 0x000ff60000789e72 */
[----:B------:R-:W-:Y:S02]  /*3f70*/  @!UPT UIADD3 URZ, UPT, UPT, URZ, URZ, URZ ;  /* 0x000000fffffff290 */ /* 0x000fe4000fffe0ff */
[----:B-1----:R-:W-:Y:S05]  /*3f80*/  @!P4 IADD3 R9, P0, PT, R32, 0x580, RZ ;  /* 0x000005802009c810 */ /* 0x002fea0007f1e0ff */
[----:B--2---:R-:W-:Y:S01]  /*3f90*/  @!P4 IMAD.X R0, RZ, RZ, R33, P0 ;  /* 0x000000ffff00c224 */ /* 0x004fe200000e0621 */
[----:B---3--:R-:W-:Y:S07]  /*3fa0*/  @!P2 BRA `(.L_x_71) ;  /* 0x000000740094a947 */ /* 0x008fee0003800000 */
.L_x_146:
[----:B------:R-:W-:Y:S01]  /*3fb0*/  @!P4 R2UR UR8, R0 ;  /* 0x000000000008c2ca */ /* 0x000fe200000e0000 */
[----:B------:R-:W-:Y:S01]  /*3fc0*/  VOTEU.ALL UP1, P4 ;  /* 0x0000000000ff7886 */ /* 0x000fe20002020000 */
[----:B------:R-:W-:Y:S01]  /*3fd0*/  @!P4 R2UR UR9, R9 ;  /* 0x000000000909c2ca */ /* 0x000fe200000e0000 */
[----:B------:R-:W-:Y:S01]  /*3fe0*/  @!P4 IMAD.MOV.U32 R0, RZ, RZ, 0x2000 ;  /* 0x00002000ff00c424 */ /* 0x000fe200078e00ff */
[----:B------:R-:W-:Y:S01]  /*3ff0*/  UMOV UR10, 0x0 ;  /* 0x00000000000a7882 */ /* 0x000fe20000000000 */
[----:B------:R-:W-:Y:S01]  /*4000*/  UMOV UR11, 0x10000000 ;  /* 0x10000000000b7882 */ /* 0x000fe20000000000 */
[----:B------:R-:W-:Y:S01]  /*4010*/  @!UP1 UIADD3 UR32, UPT, UPT, UR7, 0x200, URZ ;  /* 0x0000020007209890 */ /* 0x000fe2000fffe0ff */
[----:B------:R-:W-:Y:S01]  /*4020*/  @!P4 IADD3 R9, P0, PT, R32, 0x580, RZ ;  /* 0x000005802009c810 */ /* 0x000fe20007f1e0ff */
[----:B------:R-:W-:Y:S05]  /*4030*/  VOTEU.ALL UP1, P4 ;  /* 0x0000000000ff7886 */ /* 0x000fea0002020000 */
[----:B------:R-:W-:Y:S01]  /*4040*/  IMAD.U32 R11, RZ, RZ, UR8 ;  /* 0x00000008ff0b7e24 */ /* 0x000fe2000f8e00ff */
[----:B------:R-:W-:Y:S01]  /*4050*/  UPRMT UR8, UR37, 0x654, UR33 ;  /* 0x0000065425087896 */ /* 0x000fe20008000021 */
[----:B------:R-:W-:Y:S03]  /*4060*/  IMAD.U32 R10, RZ, RZ, UR9 ;  /* 0x00000009ff0a7e24 */ /* 0x000fe6000f8e00ff */
[----:B------:R-:W-:Y:S02]  /*4070*/  @!P4 R2UR UR15, R11 ;  /* 0x000000000b0fc2ca */ /* 0x000fe400000e0000 */
[----:B------:R-:W-:Y:S11]  /*4080*/  @!P4 R2UR UR14, R10 ;  /* 0x000000000a0ec2ca */ /* 0x000ff600000e0000 */
[----:B------:R-:W-:Y:S02]  /*4090*/  @!UPT UIADD3 URZ, UPT, UPT, URZ, URZ, URZ ;  /* 0x000000fffffff290 */ /* 0x000fe4000fffe0ff */
[----:B------:R2:W-:Y:S01]  /*40a0*/  @!UP1 UTMALDG.3D [UR32], [UR14], desc[UR10] ;  /* 0x00000a200e0095b4 */ /* 0x0005e20008011000 */
[----:B------:R3:W-:Y:S01]  /*40b0*/  @!P4 SYNCS.ARRIVE.TRANS64.RED.A0TR RZ, [UR7+0x30], R0 ;  /* 0x00003000ffffc9a7 */ /* 0x0007e20008300407 */
[----:B------:R-:W-:Y:S01]  /*40c0*/  SYNCS.ARRIVE.TRANS64.RED.A1T0 RZ, [UR8], RZ ;  /* 0x000000ffffff79a7 */ /* 0x000fe20008100408 */
[----:B---3--:R-:W-:Y:S01]  /*40d0*/  @!P4 IMAD.X R0, RZ, RZ, R33, P0 ;  /* 0x000000ffff00c224 */ /* 0x008fe200000e0621 */
[----:B------:R-:W3:Y:S02]  /*40e0*/  SYNCS.PHASECHK.TRANS64.TRYWAIT P2, [UR7+0x58], R12 ;  /* 0x0000580cff0075a7 */ /* 0x000ee40008041107 */
[----:B--23--:R-:W-:Y:S05]  /*40f0*/  @!P2 BRA `(.L_x_72) ;  /* 0x000000740058a947 */ /* 0x00cfea0003800000 */
.L_x_148:
        /* <DEDUP_REMOVED lines=8> */
[----:B------:R-:W-:Y:S01]  /*4180*/  @!UP1 UIADD3 UR24, UPT, UPT, UR7, 0x2200, URZ ;  /* 0x0000220007189890 */ /* 0x000fe2000fffe0ff */
[----:B------:R-:W-:Y:S01]  /*4190*/  VOTEU.ALL UP1, P4 ;  /* 0x0000000000ff7886 */ /* 0x000fe20002020000 */
[----:B------:R-:W-:Y:S01]  /*41a0*/  UMOV UR27, UR35 ;  /* 0x00000023001b7c82 */ /* 0x000fe20008000000 */
[----:B------:R-:W-:Y:S02]  /*41b0*/  UMOV UR28, UR36 ;  /* 0x00000024001c7c82 */ /* 0x000fe40008000000 */
[----:B------:R-:W-:Y:S01]  /*41c0*/  IMAD.U32 R11, RZ, RZ, UR8 ;  /* 0x00000008ff0b7e24 */ /* 0x000fe2000f8e00ff */
[----:B------:R-:W-:Y:S01]  /*41d0*/  UPRMT UR8, UR37, 0x654, UR25 ;  /* 0x0000065425087896 */ /* 0x000fe20008000019 */
[----:B------:R-:W-:Y:S02]  /*41e0*/  IMAD.U32 R10, RZ, RZ, UR9 ;  /* 0x00000009ff0a7e24 */ /* 0x000fe4000f8e00ff */
[----:B------:R-:W-:Y:S01]  /*41f0*/  @!P4 IMAD.X R20, RZ, RZ, R33, P0 ;  /* 0x000000ffff14c224 */ /* 0x000fe200000e0621 */
[----:B------:R-:W-:Y:S02]  /*4200*/  @!P4 R2UR UR15, R11 ;  /* 0x000000000b0fc2ca */ /* 0x000fe400000e0000 */
[----:B------:R-:W-:Y:S11]  /*4210*/  @!P4 R2UR UR14, R10 ;  /* 0x000000000a0ec2ca */ /* 0x000ff600000e0000 */
[----:B------:R-:W-:Y:S02]  /*4220*/  @!UPT UIADD3 URZ, UPT, UPT, URZ, URZ, URZ ;  /* 0x000000fffffff290 */ /* 0x000fe4000fffe0ff */
[----:B------:R2:W-:Y:S01]  /*4230*/  @!UP1 UTMALDG.3D [UR24], [UR14], desc[UR10] ;  /* 0x00000a180e0095b4 */ /* 0x0005e20008011000 */
[----:B------:R2:W-:Y:S01]  /*4240*/  @!P4 SYNCS.ARRIVE.TRANS64.RED.A0TR RZ, [UR7+0x38], R0 ;  /* 0x00003800ffffc9a7 */ /* 0x0005e20008300407 */
[----:B------:R-:W-:Y:S01]  /*4250*/  SYNCS.ARRIVE.TRANS64.RED.A1T0 RZ, [UR8], RZ ;  /* 0x000000ffffff79a7 */ /* 0x000fe20008100408 */
[----:B------:R-:W3:Y:S02]  /*4260*/  SYNCS.PHASECHK.TRANS64.TRYWAIT P2, [UR7+0x60], R12 ;  /* 0x0000600cff0075a7 */ /* 0x000ee40008041107 */
[----:B--23--:R-:W-:Y:S05]  /*4270*/  @!P2 BRA `(.L_x_73) ;  /* 0x000000740010a947 */ /* 0x00cfea0003800000 */
.L_x_150:
[----:B------:R-:W2:Y:S01]  /*4280*/  LDC.64 R14, c[0x0][0xb10] ;  /* 0x0002c400ff0e7b82 */ /* 0x000ea20000000a00 */
[----:B------:R-:W-:Y:S01]  /*4290*/  @!P4 R2UR UR8, R20 ;  /* 0x000000001408c2ca */ /* 0x000fe200000e0000 */
[----:B------:R-:W-:Y:S01]  /*42a0*/  VOTEU.ALL UP1, P4 ;  /* 0x0000000000ff7886 */ /* 0x000fe20002020000 */
[----:B------:R-:W-:Y:S01]  /*42b0*/  @!P4 R2UR UR9, R21 ;  /* 0x000000001509c2ca */ /* 0x000fe200000e0000 */
[----:B------:R-:W-:Y:S01]  /*42c0*/  UMOV UR10, 0x0 ;  /* 0x00000000000a7882 */ /* 0x000fe20000000000 */
[----:B------:R-:W-:Y:S03]  /*42d0*/  UMOV UR11, 0x10000000 ;  /* 0x10000000000b7882 */ /* 0x000fe60000000000 */
[----:B------:R-:W3:Y:S01]  /*42e0*/  LDC.64 R10, c[0x0][0xb18] ;  /* 0x0002c600ff0a7b82 */ /* 0x000ee20000000a00 */
[----:B------:R-:W-:Y:S01]  /*42f0*/  @!UP1 UIADD3 UR18, UPT, UPT, UR34, 0x80, URZ ;  /* 0x0000008022129890 */ /* 0x000fe2000fffe0ff */
[----:B------:R-:W-:Y:S01]  /*4300*/  @P3 SHF.R.U32.HI R28, RZ, 0x10, R25 ;  /* 0x00000010ff1c3819 */ /* 0x000fe20000011619 */
[----:B------:R-:W-:Y:S01]  /*4310*/  @!UP1 UIADD3 UR16, UPT, UPT, UR7, 0x4200, URZ ;  /* 0x0000420007109890 */ /* 0x000fe2000fffe0ff */
[----:B------:R-:W-:Y:S01]  /*4320*/  VIADD R30, R30, 0x1 ;  /* 0x000000011e1e7836 */ /* 0x000fe20000000000 */
[----:B------:R-:W-:Y:S03]  /*4330*/  VOTEU.ALL UP1, P4 ;  /* 0x0000000000ff7886 */ /* 0x000fe60002020000 */
[----:B------:R-:W5:Y:S01]  /*4340*/  @!P1 LDC R0, c[0x0][0xb20] ;  /* 0x0002c800ff009b82 */ /* 0x000f620000000800 */
[----:B------:R-:W-:Y:S01]  /*4350*/  UMOV UR19, UR35 ;  /* 0x0000002300137c82 */ /* 0x000fe20008000000 */
[----:B------:R-:W-:Y:S01]  /*4360*/  IMAD.U32 R21, RZ, RZ, UR8 ;  /* 0x00000008ff157e24 */ /* 0x000fe2000f8e00ff */
[----:B------:R-:W-:Y:S05]  /*4370*/  UMOV UR20, UR36 ;  /* 0x0000002400147c82 */ /* 0x000fea0008000000 */
[----:B-1----:R-:W1:Y:S01]  /*4380*/  @!P1 LDC R3, c[0x0][0xb0c] ;  /* 0x0002c300ff039b82 */ /* 0x002e620000000800 */
[----:B------:R-:W-:Y:S01]  /*4390*/  IMAD.U32 R20, RZ, RZ, UR9 ;  /* 0x00000009ff147e24 */ /* 0x000fe2000f8e00ff */
[----:B------:R-:W-:Y:S01]  /*43a0*/  UPRMT UR8, UR37, 0x654, UR17 ;  /* 0x0000065425087896 */ /* 0x000fe20008000011 */
[----:B------:R-:W-:Y:S03]  /*43b0*/  @!P4 R2UR UR15, R21 ;  /* 0x00000000150fc2ca */ /* 0x000fe600000e0000 */
[----:B------:R-:W-:Y:S01]  /*43c0*/  @!P4 R2UR UR14, R20 ;  /* 0x00000000140ec2ca */ /* 0x000fe200000e0000 */
[----:B------:R-:W-:Y:S11]  /*43d0*/  @!P4 IMAD.MOV.U32 R20, RZ, RZ, 0x2000 ;  /* 0x00002000ff14c424 */ /* 0x000ff600078e00ff */
[----:B------:R-:W-:Y:S01]  /*43e0*/  @!UPT UIADD3 URZ, UPT, UPT, URZ, URZ, URZ ;  /* 0x000000fffffff290 */ /* 0x000fe2000fffe0ff */
[----:B------:R1:W-:Y:S01]  /*43f0*/  @!UP1 UTMALDG.3D [UR16], [UR14], desc[UR10] ;  /* 0x00000a100e0095b4 */ /* 0x0003e20008011000 */
[----:B------:R1:W-:Y:S02]  /*4400*/  @!P4 SYNCS.ARRIVE.TRANS64.RED.A0TR RZ, [UR7+0x40], R20 ;  /* 0x00004014ffffc9a7 */ /* 0x0003e40008300407 */
[----:B-1----:R-:W-:Y:S01]  /*4410*/  @!P1 ISETP.NE.AND P2, PT, R3, 0x1, PT ;  /* 0x000000010300980c */ /* 0x002fe20003f45270 */
[C---:B--2---:R-:W-:Y:S01]  /*4420*/  @!P1 IMAD.HI.U32 R14, R13.reuse, R14, RZ ;  /* 0x0000000e0d0e9227 */ /* 0x044fe200078e00ff */
[----:B---3--:R-:W-:Y:S03]  /*4430*/  @!P1 ISETP.NE.AND P0, PT, R10, 0x1, PT ;  /* 0x000000010a00980c */ /* 0x008fe60003f05270 */
[C---:B------:R-:W-:Y:S01]  /*4440*/  @!P1 IMAD.HI.U32 R11, R8.reuse, R11, RZ ;  /* 0x0000000b080b9227 */ /* 0x040fe200078e00ff */
[----:B------:R-:W-:Y:S04]  /*4450*/  @!P1 SHF.R.U32.HI R14, RZ, R15, R14 ;  /* 0x0000000fff0e9219 */ /* 0x000fe8000001160e */
[----:B-----5:R-:W-:Y:S01]  /*4460*/  @!P1 SHF.R.U32.HI R9, RZ, R0, R11 ;  /* 0x00000000ff099219 */ /* 0x020fe2000001160b */
[----:B------:R-:W-:Y:S01]  /*4470*/  SYNCS.ARRIVE.TRANS64.RED.A1T0 RZ, [UR8], RZ ;  /* 0x000000ffffff79a7 */ /* 0x000fe20008100408 */
[----:B------:R-:W-:Y:S02]  /*4480*/  @!P1 SEL R14, R13, R14, !P2 ;  /* 0x0000000e0d0e9207 */ /* 0x000fe40005000000 */
[----:B------:R-:W-:Y:S01]  /*4490*/  @!P1 SEL R9, R8, R9, !P0 ;  /* 0x0000000908099207 */ /* 0x000fe20004000000 */
[----:B------:R-:W1:Y:S04]  /*44a0*/  SYNCS.PHASECHK.TRANS64.TRYWAIT P5, [UR7+0x68], R12 ;  /* 0x0000680cff0075a7 */ /* 0x000e6800080a1107 */
[----:B------:R-:W-:Y:S02]  /*44b0*/  @!P1 IMAD.IADD R0, R9, 0x1, -R14 ;  /* 0x0000000109009824 */ /* 0x000fe400078e0a0e */
[----:B------:R-:W-:Y:S02]  /*44c0*/  @!P1 IMAD.IADD R9, R14, 0x1, -R9 ;  /* 0x000000010e099824 */ /* 0x000fe400078e0a09 */
[----:B------:R-:W-:Y:S02]  /*44d0*/  @!P1 IMAD R13, R0, R3, R13 ;  /* 0x00000003000d9224 */ /* 0x000fe400078e020d */
[----:B------:R-:W-:Y:S01]  /*44e0*/  @!P1 IMAD R8, R9, R10, R8 ;  /* 0x0000000a09089224 */ /* 0x000fe200078e0208 */
[----:B-1----:R-:W-:Y:S06]  /*44f0*/  @!P5 BRA `(.L_x_74) ;  /* 0x000000700088d947 */ /* 0x002fec0003800000 */
.L_x_152:
[----:B-1----:R-:W-:Y:S01]  /*4500*/  @!P4 IADD3 R3, P0, PT, R32, 0x580, RZ ;  /* 0x000005802003c810 */ /* 0x002fe20007f1e0ff */
[----:B------:R-:W-:Y:S01]  /*4510*/  VOTEU.ALL UP1, P4 ;  /* 0x0000000000ff7886 */ /* 0x000fe20002020000 */
[----:B------:R-:W-:Y:S01]  /*4520*/  UMOV UR18, 0x0 ;  /* 0x0000000000127882 */ /* 0x000fe20000000000 */
[----:B------:R-:W-:Y:S01]  /*4530*/  UMOV UR19, 0x10000000 ;  /* 0x1000000000137882 */ /* 0x000fe20000000000 */
[----:B------:R-:W-:Y:S01]  /*4540*/  @!P4 R2UR UR9, R3 ;  /* 0x000000000309c2ca */ /* 0x000fe200000e0000 */
[----:B------:R-:W-:Y:S01]  /*4550*/  @!P4 IMAD.X R0, RZ, RZ, R33, P0 ;  /* 0x000000ffff00c224 */ /* 0x000fe200000e0621 */
[----:B------:R-:W-:Y:S01]  /*4560*/  @!UP1 UIADD3 UR10, UPT, UPT, UR34, 0xc0, URZ ;  /* 0x000000c0220a9890 */ /* 0x000fe2000fffe0ff */
[----:B------:R-:W-:Y:S01]  /*4570*/  ISETP.NE.AND P0, PT, R30, 0x2, PT ;  /* 0x000000021e00780c */ /* 0x000fe20003f05270 */
[----:B------:R-:W-:Y:S01]  /*4580*/  UMOV UR11, UR35 ;  /* 0x00000023000b7c82 */ /* 0x000fe20008000000 */
[----:B------:R-:W-:Y:S01]  /*4590*/  UMOV UR12, UR36 ;  /* 0x00000024000c7c82 */ /* 0x000fe20008000000 */
[----:B------:R-:W-:Y:S01]  /*45a0*/  @!P4 R2UR UR8, R0 ;  /* 0x000000000008c2ca */ /* 0x000fe200000e0000 */
[----:B------:R-:W-:Y:S01]  /*45b0*/  IMAD.IADD R20, R8, 0x1, R150 ;  /* 0x0000000108147824 */ /* 0x000fe200078e0296 */
[----:B------:R-:W-:Y:S01]  /*45c0*/  @P3 R2UR UR36, R28 ;  /* 0x000000001c2432ca */ /* 0x000fe200000e0000 */
[----:B------:R-:W-:Y:S01]  /*45d0*/  IMAD.IADD R21, R13, 0x1, R152 ;  /* 0x000000010d157824 */ /* 0x000fe200078e0298 */
[----:B------:R-:W-:Y:S02]  /*45e0*/  SEL R0, RZ, 0x1, P0 ;  /* 0x00000001ff007807 */ /* 0x000fe40000000000 */
[----:B------:R-:W-:Y:S01]  /*45f0*/  LOP3.LUT R31, R31, 0x1, RZ, 0x3c, !PT ;  /* 0x000000011f1f7812 */ /* 0x000fe200078e3cff */
[----:B------:R-:W-:Y:S01]  /*4600*/  IMAD.U32 R10, RZ, RZ, UR9 ;  /* 0x00000009ff0a7e24 */ /* 0x000fe2000f8e00ff */
[----:B------:R-:W-:Y:S01]  /*4610*/  @!UP1 UIADD3 UR9, UPT, UPT, UR7, 0x48, URZ ;  /* 0x0000004807099890 */ /* 0x000fe2000fffe0ff */
[----:B------:R-:W-:Y:S02]  /*4620*/  LOP3.LUT R29, R29, R0, RZ, 0x3c, !PT ;  /* 0x000000001d1d7212 */ /* 0x000fe400078e3cff */
[----:B------:R-:W-:Y:S02]  /*4630*/  SEL R30, R30, RZ, P0 ;  /* 0x000000ff1e1e7207 */ /* 0x000fe40000000000 */
[----:B------:R-:W-:Y:S01]  /*4640*/  IMAD.U32 R11, RZ, RZ, UR8 ;  /* 0x00000008ff0b7e24 */ /* 0x000fe2000f8e00ff */
[----:B------:R-:W-:Y:S01]  /*4650*/  @!P4 R2UR UR14, R10 ;  /* 0x000000000a0ec2ca */ /* 0x000fe200000e0000 */
[----:B------:R-:W-:Y:S01]  /*4660*/  @!UP1 UIADD3 UR8, UPT, UPT, UR7, 0x6200, URZ ;  /* 0x0000620007089890 */ /* 0x000fe2000fffe0ff */
[----:B------:R-:W-:Y:S02]  /*4670*/  VOTEU.ALL UP1, P4 ;  /* 0x0000000000ff7886 */ /* 0x000fe40002020000 */
[----:B------:R-:W-:Y:S11]  /*4680*/  @!P4 R2UR UR15, R11 ;  /* 0x000000000b0fc2ca */ /* 0x000ff600000e0000 */
[----:B------:R-:W-:Y:S02]  /*4690*/  @!UPT UIADD3 URZ, UPT, UPT, URZ, URZ, URZ ;  /* 0x000000fffffff290 */ /* 0x000fe4000fffe0ff */
[----:B------:R2:W-:Y:S01]  /*46a0*/  @!UP1 UTMALDG.3D [UR8], [UR14], desc[UR18] ;  /* 0x000012080e0095b4 */ /* 0x0005e20008011000 */
[----:B------:R2:W-:Y:S01]  /*46b0*/  @!P4 SYNCS.ARRIVE.TRANS64.RED.A0TR RZ, [UR7+0x48], R23 ;  /* 0x00004817ffffc9a7 */ /* 0x0005e20008300407 */
[----:B------:R-:W-:Y:S01]  /*46c0*/  UPLOP3.LUT UP1, UPT, UPT, UPT, UPT, 0x80, 0x8 ;  /* 0x000000000008789c */ /* 0x000fe20003f2f070 */
[----:B------:R-:W-:Y:S01]  /*46d0*/  SYNCS.ARRIVE.TRANS64.RED.A1T0 RZ, [UR13], RZ ;  /* 0x000000ffffff79a7 */ /* 0x000fe2000810040d */
[----:B------:R-:W-:Y:S09]  /*46e0*/  @P3 BRA `(.L_x_75) ;  /* 0xfffffff000943947 */ /* 0x000ff2000383ffff */
[----:B------:R-:W-:-:S04]  /*46f0*/  SHF.L.U32 R3, R31, 0x1f, RZ ;  /* 0x0000001f1f037819 */ /* 0x000fc800000006ff */
[----:B------:R-:W1:Y:S02]  /*4700*/  SYNCS.PHASECHK.TRANS64.TRYWAIT P0, [UR7+0x50], R3 ;  /* 0x00005003ff0075a7 */ /* 0x000e640008001107 */
[----:B-1----:R-:W-:Y:S05]  /*4710*/  @!P0 BRA `(.L_x_76) ;  /* 0x0000007000188947 */ /* 0x002fea0003800000 */
.L_x_154:
[----:B------:R-:W3:Y:S02]  /*4720*/  SYNCS.PHASECHK.TRANS64.TRYWAIT P0, [UR7+0x58], R3 ;  /* 0x00005803ff0075a7 */ /* 0x000ee40008001107 */
[----:B---3--:R-:W-:Y:S05]  /*4730*/  @!P0 BRA `(.L_x_77) ;  /* 0x0000007000288947 */ /* 0x008fea0003800000 */
.L_x_156:
[----:B------:R-:W3:Y:S02]  /*4740*/  SYNCS.PHASECHK.TRANS64.TRYWAIT P0, [UR7+0x60], R3 ;  /* 0x00006003ff0075a7 */ /* 0x000ee40008001107 */
[----:B---3--:R-:W-:Y:S05]  /*4750*/  @!P0 BRA `(.L_x_78) ;  /* 0x0000007000388947 */ /* 0x008fea0003800000 */
.L_x_158:
[----:B-1----:R-:W-:-:S07]  /*4760*/  MOV R0, UR7 ;  /* 0x0000000700007c02 */ /* 0x002fce0008000f00 */
.L_x_79:
[----:B-1----:R-:W-:-:S04]  /*4770*/  SHF.L.U32 R3, R31, 0x1f, RZ ;  /* 0x0000001f1f037819 */ /* 0x002fc800000006ff */
[----:B------:R1:W3:Y:S03]  /*4780*/  SYNCS.PHASECHK.TRANS64.TRYWAIT P0, [R0+URZ+0x68], R3 ;  /* 0x00006803000075a7 */ /* 0x0002e600080011ff */
[----:B---3--:R-:W-:Y:S05]  /*4790*/  @!P0 NANOSLEEP.SYNCS 0x989680 ;  /* 0x009896800000895d */ /* 0x008fea0003900000 */
[----:B------:R-:W3:Y:S02]  /*47a0*/  @!P0 SYNCS.PHASECHK.TRANS64 P0, [R0+URZ+0x68], R3 ;  /* 0x00006803000085a7 */ /* 0x000ee400080010ff */
[----:B--23--:R-:W-:Y:S05]  /*47b0*/  @P0 EXIT ;  /* 0x000000000000094d */ /* 0x00cfea0003800000 */
[----:B------:R-:W-:Y:S05]  /*47c0*/  BRA `(.L_x_79) ;  /* 0xfffffffc00e87947 */ /* 0x000fea000383ffff */
.L_x_64:
[----:B------:R-:W-:-:S06]  /*47d0*/  UISETP.GE.AND UP1, UPT, UR8, 0x4, UPT ;  /* 0x000000040800788c */ /* 0x000fcc000bf26270 */
[----:B------:R-:W-:-:S13]  /*47e0*/  PLOP3.LUT P0, PT, PT, PT, UP1, 0x80, 0x8 ;  /* 0x000000000008781c */ /* 0x000fda0003f0f018 */
[----:B------:R-:W-:Y:S05]  /*47f0*/  @!P0 EXIT ;  /* 0x000000000000894d */ /* 0x000fea0003800000 */
[----:B------:R-:W-:Y:S01]  /*4800*/  BAR.SYNC.DEFER_BLOCKING 0x6, 0xa0 ;  /* 0x0182800000007b1d */ /* 0x000fe20000010000 */
[C---:B------:R-:W-:Y:S01]  /*4810*/  IMAD.U32 R79, R167.reuse, 0x10000, RZ ;  /* 0x00010000a74f7824 */ /* 0x040fe200078e00ff */
[C---:B------:R-:W-:Y:S01]  /*4820*/  R2P PR, R167.reuse, 0x6 ;  /* 0x00000006a7007804 */ /* 0x040fe20000000000 */
[----:B------:R-:W-:Y:S01]  /*4830*/  IMAD.SHL.U32 R2, R167, 0x40, RZ ;  /* 0x00000040a7027824 */ /* 0x000fe200078e00ff */
[----:B------:R-:W-:Y:S01]  /*4840*/  CS2R R160, SRZ ;  /* 0x0000000000a07805 */ /* 0x000fe2000001ff00 */
[----:B------:R-:W-:Y:S01]  /*4850*/  IMAD.MOV.U32 R164, RZ, RZ, 0x20 ;  /* 0x00000020ffa47424 */ /* 0x000fe200078e00ff */
[----:B------:R-:W-:Y:S02]  /*4860*/  UMOV UR49, 0x400 ;  /* 0x0000040000317882 */ /* 0x000fe40000000000 */
[----:B------:R-:W1:Y:S01]  /*4870*/  LDC R157, c[0x0][0x370] ;  /* 0x0000dc00ff9d7b82 */ /* 0x000e620000000800 */
[----:B------:R-:W-:Y:S01]  /*4880*/  ULEA UR49, UR37, UR49, 0x18 ;  /* 0x0000003125317291 */ /* 0x000fe2000f8ec0ff */
[----:B------:R-:W-:Y:S01]  /*4890*/  LOP3.LUT R79, R79, 0x600000, RZ, 0xc0, !PT ;  /* 0x006000004f4f7812 */ /* 0x000fe200078ec0ff */
[----:B------:R-:W-:Y:S01]  /*48a0*/  IMAD.SHL.U32 R153, R167, 0x8, RZ ;  /* 0x00000008a7997824 */ /* 0x000fe200078e00ff */
[----:B------:R-:W-:Y:S01]  /*48b0*/  LOP3.LUT R4, R2, 0x180, RZ, 0xc0, !PT ;  /* 0x0000018002047812 */ /* 0x000fe200078ec0ff */
[----:B------:R-:W-:Y:S01]  /*48c0*/  IMAD.MOV.U32 R165, RZ, RZ, 0x10 ;  /* 0x00000010ffa57424 */ /* 0x000fe200078e00ff */
[----:B------:R-:W-:Y:S01]  /*48d0*/  SEL R164, R164, 0xffffffe0, !P2 ;  /* 0xffffffe0a4a47807 */ /* 0x000fe20005000000 */
[----:B------:R-:W-:Y:S01]  /*48e0*/  UIADD3 UR4, UPT, UPT, UR49, 0x8200, URZ ;  /* 0x0000820031047890 */ /* 0x000fe2000fffe0ff */
[----:B------:R-:W2:Y:S01]  /*48f0*/  LDC R74, c[0x0][0xb0c] ;  /* 0x0002c300ff4a7b82 */ /* 0x000ea20000000800 */
[----:B------:R-:W-:Y:S01]  /*4900*/  LOP3.LUT R153, R4, 0x30, R153, 0xf8, !PT ;  /* 0x0000003004997812 */ /* 0x000fe200078ef899 */
[----:B------:R-:W-:Y:S01]  /*4910*/  IMAD.MOV.U32 R76, RZ, RZ, RZ ;  /* 0x000000ffff4c7224 */ /* 0x000fe200078e00ff */
[----:B------:R-:W-:Y:S01]  /*4920*/  SEL R165, R165, 0xfffffff0, !P1 ;  /* 0xfffffff0a5a57807 */ /* 0x000fe20004800000 */
[----:B------:R-:W-:Y:S01]  /*4930*/  IMAD.MOV.U32 R162, RZ, RZ, RZ ;  /* 0x000000ffffa27224 */ /* 0x000fe200078e00ff */
[----:B------:R-:W-:Y:S01]  /*4940*/  LOP3.LUT R153, R153, 0x1e40, R2, 0xf8, !PT ;  /* 0x00001e4099997812 */ /* 0x000fe200078ef802 */
[----:B------:R-:W-:Y:S01]  /*4950*/  IMAD.MOV.U32 R169, RZ, RZ, RZ ;  /* 0x000000ffffa97224 */ /* 0x000fe200078e00ff */
[----:B------:R-:W-:Y:S01]  /*4960*/  LOP3.LUT R167, R167, 0x60, RZ, 0xc0, !PT ;  /* 0x00000060a7a77812 */ /* 0x000fe200078ec0ff */
[----:B------:R-:W4:Y:S01]  /*4970*/  LDC R155, c[0x0][0xb20] ;  /* 0x0002c800ff9b7b82 */ /* 0x000f220000000800 */
[----:B------:R-:W3:Y:S01]  /*4980*/  LDS R0, [UR49+0x110] ;  /* 0x00011031ff007984 */ /* 0x000ee20008000800 */
[----:B------:R-:W-:Y:S01]  /*4990*/  IMAD.MOV.U32 R159, RZ, RZ, RZ ;  /* 0x000000ffff9f7224 */ /* 0x000fe200078e00ff */
[----:B------:R-:W1:Y:S01]  /*49a0*/  LDCU.64 UR52, c[0x0][0x348] ;  /* 0x00006900ff3477ac */ /* 0x000e620008000a00 */
[----:B------:R-:W-:Y:S01]  /*49b0*/  IMAD.U32 R166, RZ, RZ, UR4 ;  /* 0x00000004ffa67e24 */ /* 0x000fe2000f8e00ff */
[----:B------:R-:W1:Y:S03]  /*49c0*/  LDCU.64 UR38, c[0x0][0x888] ;  /* 0x00011100ff2677ac */ /* 0x000e660008000a00 */
[----:B------:R-:W1:Y:S01]  /*49d0*/  LDC R73, c[0x0][0xb30] ;  /* 0x0002cc00ff497b82 */ /* 0x000e620000000800 */
[----:B------:R-:W1:Y:S01]  /*49e0*/  LDCU.64 UR44, c[0x0][0x890] ;  /* 0x00011200ff2c77ac */ /* 0x000e620008000a00 */
[----:B------:R-:W-:-:S06]  /*49f0*/  UIADD3 UR48, UPT, UPT, UR49, 0x200, URZ ;  /* 0x0000020031307890 */ /* 0x000fcc000fffe0ff */
[----:B------:R-:W1:Y:S08]  /*4a00*/  LDC.64 R148, c[0x0][0xb10] ;  /* 0x0002c400ff947b82 */ /* 0x000e700000000a00 */
[----:B------:R-:W1:Y:S08]  /*4a10*/  LDC.64 R70, c[0x0][0xb18] ;  /* 0x0002c600ff467b82 */ /* 0x000e700000000a00 */
[----:B------:R-:W1:Y:S08]  /*4a20*/  LDC.64 R68, c[0x0][0xb28] ;  /* 0x0002ca00ff447b82 */ /* 0x000e700000000a00 */
[----:B------:R-:W1:Y:S01]  /*4a30*/  LDC.64 R146, c[0x0][0x8b0] ;  /* 0x00022c00ff927b82 */ /* 0x000e620000000a00 */
[----:B---3--:R-:W-:Y:S01]  /*4a40*/  IMAD.IADD R79, R0, 0x1, R79 ;  /* 0x00000001004f7824 */ /* 0x008fe200078e024f */
[----:B------:R-:W-:-:S04]  /*4a50*/  SHF.R.S32.HI R0, RZ, 0x4, R164 ;  /* 0x00000004ff007819 */ /* 0x000fc800000114a4 */
[----:B------:R-:W-:Y:S02]  /*4a60*/  LEA.HI.SX32 R163, R165, R0, 0x1c ;  /* 0x00000000a5a37211 */ /* 0x000fe400078fe2ff */
[----:B------:R-:W3:Y:S08]  /*4a70*/  LDC.64 R144, c[0x0][0x8a8] ;  /* 0x00022a00ff907b82 */ /* 0x000ef00000000a00 */
[----:B--2-4-:R-:W1:Y:S02]  /*4a80*/  LDC R156, c[0x0][0x374] ;  /* 0x0000dd00ff9c7b82 */ /* 0x014e640000000800 */
.L_x_121:
[----:B------:R-:W-:Y:S02]  /*4a90*/  LEA R0, R169, UR49, 0x3 ;  /* 0x00000031a9007c11 */ /* 0x000fe4000f8e18ff */
[----:B------:R-:W-:Y:S02]  /*4aa0*/  SHF.L.U32 R3, R161, 0x1f, RZ ;  /* 0x0000001fa1037819 */ /* 0x000fe400000006ff */
[----:B-1----:R-:W-:Y:S02]  /*4ab0*/  LEA R16, R169, UR49, 0x4 ;  /* 0x00000031a9107c11 */ /* 0x002fe4000f8e20ff */
[----:B------:R-:W2:Y:S02]  /*4ac0*/  SYNCS.PHASECHK.TRANS64.TRYWAIT P0, [R0+URZ+0x80], R3 ;  /* 0x00008003000075a7 */ /* 0x000ea400080011ff */
[----:B--2---:R-:W-:Y:S05]  /*4ad0*/  @!P0 BRA `(.L_x_80) ;  /* 0x0000006c00708947 */ /* 0x004fea0003800000 */
.L_x_159:
[----:B------:R-:W4:Y:S01]  /*4ae0*/  LDC.64 R12, c[0x0][0xb10] ;  /* 0x0002c400ff0c7b82 */ /* 0x000f220000000a00 */
[----:B------:R-:W3:Y:S01]  /*4af0*/  LDS.128 R16, [R16+0xf0] ;  /* 0x0000f00010107984 */ /* 0x000ee20000000c00 */
[----:B-1----:R-:W-:Y:S01]  /*4b00*/  ISETP.NE.AND P1, PT, R73, 0x1, PT ;  /* 0x000000014900780c */ /* 0x002fe20003f25270 */
[----:B--2---:R-:W-:Y:S01]  /*4b10*/  VIADD R0, R0, 0x90 ;  /* 0x0000009000007836 */ /* 0x004fe20000000000 */
[----:B------:R-:W-:Y:S04]  /*4b20*/  ISETP.GE.AND P0, PT, R72, 0x1, PT ;  /* 0x000000014800780c */ /* 0x000fe80003f06270 */
[----:B------:R-:W1:Y:S01]  /*4b30*/  LDC.64 R10, c[0x0][0xb18] ;  /* 0x0002c600ff0a7b82 */ /* 0x000e620000000a00 */
[----:B------:R-:W-:Y:S01]  /*4b40*/  PRMT R0, RZ, 0x654, R0 ;  /* 0x00000654ff007816 */ /* 0x000fe20000000000 */
[----:B------:R-:W-:Y:S01]  /*4b50*/  @!PT LDS RZ, [RZ] ;  /* 0x00000000fffff984 */ /* 0x000fe20000000800 */
[----:B------:R-:W-:Y:S01]  /*4b60*/  @!PT LDS RZ, [RZ] ;  /* 0x00000000fffff984 */ /* 0x000fe20000000800 */
[----:B------:R-:W-:Y:S01]  /*4b70*/  @!PT LDS RZ, [RZ] ;  /* 0x00000000fffff984 */ /* 0x000fe20000000800 */
[----:B------:R-:W-:Y:S01]  /*4b80*/  @!PT LDS RZ, [RZ] ;  /* 0x00000000fffff984 */ /* 0x000fe20000000800 */
[----:B------:R2:W-:Y:S06]  /*4b90*/  MEMBAR.ALL.CTA ;  /* 0x0000000000007992 */ /* 0x0005ec0000008000 */
[----:B--2---:R-:W2:Y:S01]  /*4ba0*/  FENCE.VIEW.ASYNC.S ;  /* 0x00000000000073c6 */ /* 0x004ea20000000000 */
[----:B------:R-:W1:Y:S08]  /*4bb0*/  @!P1 LDC R14, c[0x0][0xb20] ;  /* 0x0002c800ff0e9b82 */ /* 0x000e700000000800 */
[----:B------:R-:W1:Y:S01]  /*4bc0*/  @!P1 LDC R9, c[0x0][0xb0c] ;  /* 0x0002c300ff099b82 */ /* 0x000e620000000800 */
[----:B--2---:R2:W-:Y:S01]  /*4bd0*/  SYNCS.ARRIVE.TRANS64.RED.A1T0 RZ, [R0+URZ], RZ ;  /* 0x000000ff00ff79a7 */ /* 0x0045e200081004ff */
[----:B---3--:R-:W-:Y:S04]  /*4be0*/  LOP3.LUT P4, RZ, R18, 0x1, RZ, 0xc0, !PT ;  /* 0x0000000112ff7812 */ /* 0x008fe8000788c0ff */
[----:B------:R-:W-:Y:S09]  /*4bf0*/  P2R R168, PR, RZ, 0x10 ;  /* 0x00000010ffa87803 */ /* 0x000ff20000000000 */
[----:B------:R-:W-:Y:S02]  /*4c00*/  @P4 MOV R77, R16 ;  /* 0x00000010004d4202 */ /* 0x000fe40000000f00 */
[----:B------:R-:W-:Y:S01]  /*4c10*/  @P4 LOP3.LUT R75, R17, 0xffff, RZ, 0xc0, !PT ;  /* 0x0000ffff114b4812 */ /* 0x000fe200078ec0ff */
[----:B--2-4-:R-:W-:Y:S06]  /*4c20*/  @!P0 BRA `(.L_x_81) ;  /* 0x0000000000a48947 */ /* 0x014fec0003800000 */
[----:B------:R-:W-:Y:S01]  /*4c30*/  IMAD.HI.U32 R24, R156, R71, RZ ;  /* 0x000000479c187227 */ /* 0x000fe200078e00ff */
[----:B------:R-:W-:Y:S02]  /*4c40*/  ISETP.NE.AND P0, PT, R70, 0x1, PT ;  /* 0x000000014600780c */ /* 0x000fe40003f05270 */
[----:B------:R-:W-:Y:S01]  /*4c50*/  ISETP.NE.AND P2, PT, R72, 0x1, PT ;  /* 0x000000014800780c */ /* 0x000fe20003f45270 */
[-C--:B------:R-:W-:Y:S01]  /*4c60*/  IMAD.HI.U32 R22, R157, R148.reuse, RZ ;  /* 0x000000949d167227 */ /* 0x080fe200078e00ff */
[----:B------:R-:W-:Y:S02]  /*4c70*/  SHF.R.U32.HI R23, RZ, R155, R24 ;  /* 0x0000009bff177219 */ /* 0x000fe40000011618 */
[----:B------:R-:W-:Y:S01]  /*4c80*/  ISETP.NE.AND P3, PT, R74, 0x1, PT ;  /* 0x000000014a00780c */ /* 0x000fe20003f65270 */
[----:B------:R-:W-:Y:S01]  /*4c90*/  IMAD.HI.U32 R28, R75, R71, RZ ;  /* 0x000000474b1c7227 */ /* 0x000fe200078e00ff */
[----:B------:R-:W-:Y:S02]  /*4ca0*/  SHF.R.U32.HI R22, RZ, R149, R22 ;  /* 0x00000095ff167219 */ /* 0x000fe40000011616 */
[----:B------:R-:W-:Y:S01]  /*4cb0*/  SEL R3, R156, R23, !P0 ;  /* 0x000000179c037207 */ /* 0x000fe20004000000 */
[----:B------:R-:W-:Y:S01]  /*4cc0*/  IMAD.HI.U32 R26, R77, R148, RZ ;  /* 0x000000944d1a7227 */ /* 0x000fe200078e00ff */
[----:B------:R-:W-:Y:S03]  /*4cd0*/  SEL R7, R157, R22, !P3 ;  /* 0x000000169d077207 */ /* 0x000fe60005800000 */
[-C--:B------:R-:W-:Y:S01]  /*4ce0*/  IMAD.HI.U32 R22, R3, R68.reuse, RZ ;  /* 0x0000004403167227 */ /* 0x080fe200078e00ff */
[----:B------:R-:W-:Y:S03]  /*4cf0*/  SHF.R.U32.HI R26, RZ, R149, R26 ;  /* 0x00000095ff1a7219 */ /* 0x000fe6000001161a */
[----:B------:R-:W-:Y:S01]  /*4d00*/  IMAD.HI.U32 R24, R7, R68, RZ ;  /* 0x0000004407187227 */ /* 0x000fe200078e00ff */
[----:B------:R-:W-:Y:S02]  /*4d10*/  @P2 SHF.R.U32.HI R3, RZ, R69, R22 ;  /* 0x00000045ff032219 */ /* 0x000fe40000011616 */
[----:B------:R-:W-:Y:S02]  /*4d20*/  SHF.R.U32.HI R22, RZ, R155, R28 ;  /* 0x0000009bff167219 */ /* 0x000fe4000001161c */
[----:B------:R-:W-:Y:S01]  /*4d30*/  @P2 SHF.R.U32.HI R7, RZ, R69, R24 ;  /* 0x00000045ff072219 */ /* 0x000fe20000011618 */
[C---:B------:R-:W-:Y:S01]  /*4d40*/  IMAD R2, R72.reuse, R3, RZ ;  /* 0x0000000348027224 */ /* 0x040fe200078e02ff */
[----:B------:R-:W-:Y:S02]  /*4d50*/  SEL R5, R75, R22, !P0 ;  /* 0x000000164b057207 */ /* 0x000fe40004000000 */
[----:B------:R-:W-:Y:S01]  /*4d60*/  SEL R3, R77, R26, !P3 ;  /* 0x0000001a4d037207 */ /* 0x000fe20005800000 */
[----:B------:R-:W-:Y:S01]  /*4d70*/  IMAD R4, R72, R7, RZ ;  /* 0x0000000748047224 */ /* 0x000fe200078e02ff */
[C---:B------:R-:W-:Y:S01]  /*4d80*/  ISETP.GE.AND P0, PT, R5.reuse, R2, PT ;  /* 0x000000020500720c */ /* 0x040fe20003f06270 */
[----:B------:R-:W-:Y:S03]  /*4d90*/  IMAD.HI.U32 R6, R5, R68, RZ ;  /* 0x0000004405067227 */ /* 0x000fe600078e00ff */
[----:B------:R-:W-:Y:S01]  /*4da0*/  ISETP.GE.OR P0, PT, R3, R4, P0 ;  /* 0x000000040300720c */ /* 0x000fe20000706670 */
[----:B------:R-:W-:Y:S01]  /*4db0*/  IMAD.MOV R4, RZ, RZ, -R3 ;  /* 0x000000ffff047224 */ /* 0x000fe200078e0a03 */
[-C--:B------:R-:W-:Y:S03]  /*4dc0*/  SHF.R.U32.HI R6, RZ, R69.reuse, R6 ;  /* 0x00000045ff067219 */ /* 0x080fe60000011606 */
[----:B------:R-:W-:Y:S01]  /*4dd0*/  IMAD R77, R74, R4, R77 ;  /* 0x000000044a4d7224 */ /* 0x000fe200078e024d */
[----:B------:R-:W-:Y:S05]  /*4de0*/  SEL R15, R5, R6, !P2 ;  /* 0x00000006050f7207 */ /* 0x000fea0005000000 */
[----:B------:R-:W-:Y:S02]  /*4df0*/  IMAD.MOV R6, RZ, RZ, -R15 ;  /* 0x000000ffff067224 */ /* 0x000fe400078e0a0f */
[C---:B------:R-:W-:Y:S04]  /*4e00*/  @!P0 IMAD.HI.U32 R2, R3.reuse, R68, RZ ;  /* 0x0000004403028227 */ /* 0x040fe800078e00ff */
[----:B------:R-:W-:Y:S01]  /*4e10*/  IMAD R6, R72, R6, R5 ;  /* 0x0000000648067224 */ /* 0x000fe200078e0205 */
[----:B------:R-:W-:Y:S04]  /*4e20*/  @!P0 SHF.R.U32.HI R2, RZ, R69, R2 ;  /* 0x00000045ff028219 */ /* 0x000fe80000011602 */
[----:B------:R-:W-:Y:S02]  /*4e30*/  @!P0 SEL R0, R3, R2, !P2 ;  /* 0x0000000203008207 */ /* 0x000fe40005000000 */
[----:B------:R-:W-:Y:S02]  /*4e40*/  IADD3 R2, PT, PT, -R5, RZ, RZ ;  /* 0x000000ff05027210 */ /* 0x000fe40007ffe1ff */
[----:B------:R-:W-:Y:S01]  /*4e50*/  @!P0 IADD3 R8, PT, PT, R15, -R0, RZ ;  /* 0x800000000f088210 */ /* 0x000fe20007ffe0ff */
[----:B------:R-:W-:Y:S02]  /*4e60*/  @!P0 IMAD R0, R7, R6, R0 ;  /* 0x0000000607008224 */ /* 0x000fe400078e0200 */
[----:B------:R-:W-:Y:S02]  /*4e70*/  IMAD R75, R70, R2, R75 ;  /* 0x00000002464b7224 */ /* 0x000fe400078e024b */
[----:B------:R-:W-:Y:S02]  /*4e80*/  @!P0 IMAD R5, R8, R72, R3 ;  /* 0x0000004808058224 */ /* 0x000fe400078e0203 */
[----:B------:R-:W-:Y:S04]  /*4e90*/  @!P0 IMAD.MOV.U32 R3, RZ, RZ, R0 ;  /* 0x000000ffff038224 */ /* 0x000fe800078e0000 */
[----:B------:R-:W-:Y:S02]  /*4ea0*/  IMAD R77, R3, R74, R77 ;  /* 0x0000004a034d7224 */ /* 0x000fe400078e024d */
[----:B------:R-:W-:Y:S07]  /*4eb0*/  IMAD R75, R5, R70, R75 ;  /* 0x00000046054b7224 */ /* 0x000fee00078e024b */
.L_x_81:
[----:B-1----:R-:W-:Y:S01]  /*4ec0*/  @!P1 ISETP.NE.AND P0, PT, R10, 0x1, PT ;  /* 0x000000010a00980c */ /* 0x002fe20003f05270 */
[----:B------:R-:W-:Y:S01]  /*4ed0*/  @!P1 IMAD.HI.U32 R0, R77, R12, RZ ;  /* 0x0000000c4d009227 */ /* 0x000fe200078e00ff */
[----:B------:R-:W-:Y:S01]  /*4ee0*/  @!P1 ISETP.NE.AND P2, PT, R9, 0x1, PT ;  /* 0x000000010900980c */ /* 0x000fe20003f45270 */
[----:B------:R-:W-:Y:S01]  /*4ef0*/  ULOP3.LUT UP0, URZ, UR48, 0x1b0, URZ, 0xc0, !UPT ;  /* 0x000001b030ff7892 */ /* 0x000fe2000f80c0ff */
[----:B------:R-:W-:Y:S01]  /*4f00*/  R2UR UR42, R21 ;  /* 0x00000000152a72ca */ /* 0x000fe200000e0000 */
[----:B------:R-:W-:Y:S01]  /*4f10*/  @!P1 IMAD.HI.U32 R3, R75, R11, RZ ;  /* 0x0000000b4b039227 */ /* 0x000fe200078e00ff */
[----:B------:R-:W-:Y:S02]  /*4f20*/  @!P1 SHF.R.U32.HI R0, RZ, R13, R0 ;  /* 0x0000000dff009219 */ /* 0x000fe40000011600 */
[----:B------:R-:W-:Y:S01]  /*4f30*/  R2UR UR41, R20 ;  /* 0x00000000142972ca */ /* 0x000fe200000e0000 */
[----:B------:R-:W-:Y:S01]  /*4f40*/  VIADD R169, R169, 0x1 ;  /* 0x00000001a9a97836 */ /* 0x000fe20000000000 */
[----:B------:R-:W-:Y:S02]  /*4f50*/  @!P1 SHF.R.U32.HI R2, RZ, R14, R3 ;  /* 0x0000000eff029219 */ /* 0x000fe40000011603 */
[----:B------:R-:W-:Y:S02]  /*4f60*/  @!P1 SEL R3, R77, R0, !P2 ;  /* 0x000000004d039207 */ /* 0x000fe40005000000 */
[----:B------:R-:W-:Y:S02]  /*4f70*/  @!P1 SEL R2, R75, R2, !P0 ;  /* 0x000000024b029207 */ /* 0x000fe40004000000 */
[----:B------:R-:W-:Y:S01]  /*4f80*/  @P4 SHF.R.U32.HI R158, RZ, 0x10, R17 ;  /* 0x00000010ff9e4819 */ /* 0x000fe20000011611 */
[----:B------:R-:W-:Y:S02]  /*4f90*/  USHF.L.U32 UR42, UR42, 0x7, URZ ;  /* 0x000000072a2a7899 */ /* 0x000fe400080006ff */
[----:B------:R-:W-:Y:S02]  /*4fa0*/  @!P1 IMAD.IADD R0, R2, 0x1, -R3 ;  /* 0x0000000102009824 */ /* 0x000fe400078e0a03 */
[----:B------:R-:W-:Y:S01]  /*4fb0*/  @!P1 IMAD.IADD R2, R3, 0x1, -R2 ;  /* 0x0000000103029824 */ /* 0x000fe200078e0a02 */
[----:B------:R-:W-:Y:S01]  /*4fc0*/  USHF.L.U32 UR41, UR41, 0x8, URZ ;  /* 0x0000000829297899 */ /* 0x000fe200080006ff */
[----:B------:R-:W-:Y:S02]  /*4fd0*/  @!P1 IMAD R77, R0, R9, R77 ;  /* 0x00000009004d9224 */ /* 0x000fe400078e024d */
[----:B------:R-:W-:Y:S01]  /*4fe0*/  @!P1 IMAD R75, R2, R10, R75 ;  /* 0x0000000a024b9224 */ /* 0x000fe200078e024b */
[----:B------:R-:W-:Y:S08]  /*4ff0*/  BRA.U !UP0, `(.L_x_82) ;  /* 0x0000000108407547 */ /* 0x000ff0000b800000 */
[----:B------:R-:W1:Y:S01]  /*5000*/  LDCU.64 UR8, c[0x4][0x88] ;  /* 0x01001100ff0877ac */ /* 0x000e620008000a00 */
[----:B------:R-:W-:Y:S01]  /*5010*/  MOV R3, 0x0 ;  /* 0x0000000000037802 */ /* 0x000fe20000000f00 */
[----:B------:R-:W-:Y:S02]  /*5020*/  HFMA2 R12, -RZ, RZ, 0, 5.9604644775390625e-08 ;  /* 0x00000001ff0c7431 */ /* 0x000fe400000001ff */
[----:B------:R-:W-:Y:S02]  /*5030*/  IMAD.MOV.U32 R8, RZ, RZ, 0x70 ;  /* 0x00000070ff087424 */ /* 0x000fe400078e00ff */
[----:B------:R-:W-:Y:S01]  /*5040*/  IMAD.MOV.U32 R13, RZ, RZ, RZ ;  /* 0x000000ffff0d7224 */ /* 0x000fe200078e00ff */
[----:B------:R-:W2:Y:S01]  /*5050*/  LDCU.64 UR6, c[0x4][0x90] ;  /* 0x01001200ff0677ac */ /* 0x000ea20008000a00 */
[----:B------:R-:W3:Y:S01]  /*5060*/  LDC.64 R2, c[0x4][R3] ;  /* 0x0100000003027b82 */ /* 0x000ee20000000a00 */
[----:B------:R-:W4:Y:S01]  /*5070*/  LDCU.64 UR4, c[0x4][0x8] ;  /* 0x01000100ff0477ac */ /* 0x000f220008000a00 */
[----:B-1----:R-:W-:Y:S01]  /*5080*/  MOV R5, UR9 ;  /* 0x0000000900057c02 */ /* 0x002fe20008000f00 */
[----:B------:R-:W-:Y:S01]  /*5090*/  IMAD.U32 R4, RZ, RZ, UR8 ;  /* 0x00000008ff047e24 */ /* 0x000fe2000f8e00ff */
[----:B--2---:R-:W-:Y:S01]  /*50a0*/  MOV R7, UR7 ;  /* 0x0000000700077c02 */ /* 0x004fe20008000f00 */
[----:B------:R-:W-:Y:S01]  /*50b0*/  IMAD.U32 R6, RZ, RZ, UR6 ;  /* 0x00000006ff067e24 */ /* 0x000fe2000f8e00ff */
[----:B----4-:R-:W-:Y:S01]  /*50c0*/  MOV R11, UR5 ;  /* 0x00000005000b7c02 */ /* 0x010fe20008000f00 */
[----:B------:R-:W-:Y:S02]  /*50d0*/  IMAD.U32 R10, RZ, RZ, UR4 ;  /* 0x00000004ff0a7e24 */ /* 0x000fe4000f8e00ff */
[----:B------:R-:W-:Y:S07]  /*50e0*/  LEPC R20, `(.L_x_82) ;  /* 0x000000001014794e */ /* 0x000fee0000000000 */
[----:B---3-5:R-:W-:Y:S05]  /*50f0*/  CALL.ABS.NOINC R2 ;  /* 0x0000000002007343 */ /* 0x028fea0003c00000 */
.L_x_82:
[----:B------:R-:W-:Y:S01]  /*5100*/  LOP3.LUT P0, RZ, R166, 0x1b0, RZ, 0xc0, !PT ;  /* 0x000001b0a6ff7812 */ /* 0x000fe2000780c0ff */
[----:B------:R-:W-:Y:S11]  /*5110*/  BSSY.RECONVERGENT B6, `(.L_x_83) ;  /* 0x0000013000067945 */ /* 0x000ff60003800200 */
[----:B------:R-:W-:Y:S01]  /*5120*/  @!UPT UIADD3 URZ, UPT, UPT, URZ, URZ, URZ ;  /* 0x000000fffffff290 */ /* 0x000fe2000fffe0ff */
[----:B------:R-:W-:Y:S05]  /*5130*/  @!P0 BRA `(.L_x_84) ;  /* 0x0000000000408947 */ /* 0x000fea0003800000 */
        /* <DEDUP_REMOVED lines=16> */
.L_x_84:
[----:B------:R-:W-:Y:S05]  /*5240*/  BSYNC.RECONVERGENT B6 ;  /* 0x0000000000067941 */ /* 0x000fea0003800200 */
.L_x_83:
[----:B------:R-:W-:Y:S01]  /*5250*/  ISETP.NE.U32.AND P4, PT, R146, RZ, PT ;  /* 0x000000ff9200720c */ /* 0x000fe20003f85070 */
[----:B------:R-:W-:Y:S01]  /*5260*/  UISETP.NE.AND UP2, UPT, UR50, URZ, UPT ;  /* 0x000000ff3200728c */ /* 0x000fe2000bf45270 */
[----:B------:R-:W-:Y:S01]  /*5270*/  ISETP.NE.U32.AND P2, PT, RZ, UR38, PT ;  /* 0x00000026ff007c0c */ /* 0x000fe2000bf45070 */
[----:B------:R-:W-:Y:S01]  /*5280*/  UISETP.NE.U32.AND UP1, UPT, UR44, URZ, UPT ;  /* 0x000000ff2c00728c */ /* 0x000fe2000bf25070 */
[----:B------:R-:W-:Y:S01]  /*5290*/  ISETP.NE.AND.EX P4, PT, R147, RZ, PT, P4 ;  /* 0x000000ff9300720c */ /* 0x000fe20003f85340 */
[----:B------:R-:W-:Y:S01]  /*52a0*/  UPLOP3.LUT UP0, UPT, UPT, UPT, UPT, 0x40, 0x4 ;  /* 0x000000000004789c */ /* 0x000fe20003f0e870 */
[----:B------:R-:W-:Y:S01]  /*52b0*/  ISETP.NE.AND.EX P2, PT, RZ, UR39, PT, P2 ;  /* 0x00000027ff007c0c */ /* 0x000fe2000bf45320 */
[----:B------:R-:W-:Y:S01]  /*52c0*/  UISETP.NE.AND.EX UP1, UPT, UR45, URZ, UPT, UP1 ;  /* 0x000000ff2d00728c */ /* 0x000fe2000bf25310 */
[----:B------:R-:W-:Y:S04]  /*52d0*/  PLOP3.LUT P1, PT, PT, PT, UP2, 0x80, 0x8 ;  /* 0x000000000008781c */ /* 0x000fe80003f2f028 */
[----:B------:R-:W-:Y:S06]  /*52e0*/  @UP2 UPLOP3.LUT UP0, UPT, UPT, UPT, UP1, 0x80, 0x8 ;  /* 0x000000000008289c */ /* 0x000fec0003f0f010 */
[----:B------:R-:W-:Y:S01]  /*52f0*/  PLOP3.LUT P0, PT, PT, PT, UP0, 0x80, 0x8 ;  /* 0x000000000008781c */ /* 0x000fe20003f0f008 */
[----:B------:R-:W-:Y:S01]  /*5300*/  @!UPT UIADD3 URZ, UPT, UPT, URZ, URZ, URZ ;  /* 0x000000fffffff290 */ /* 0x000fe2000fffe0ff */
[----:B------:R-:W-:Y:S11]  /*5310*/  BRA.U !UP1, `(.L_x_85) ;  /* 0x0000000109387547 */ /* 0x000ff6000b800000 */
[----:B------:R-:W-:Y:S01]  /*5320*/  UISETP.NE.U32.AND UP0, UPT, UR38, URZ, UPT ;  /* 0x000000ff2600728c */ /* 0x000fe2000bf05070 */
[----:B------:R-:W-:Y:S02]  /*5330*/  HFMA2 R0, -RZ, RZ, 0, 5.9604644775390625e-08 ;  /* 0x00000001ff007431 */ /* 0x000fe400000001ff */
[----:B------:R-:W-:Y:S01]  /*5340*/  IMAD.MOV.U32 R151, RZ, RZ, 0x1 ;  /* 0x00000001ff977424 */ /* 0x000fe200078e00ff */
[----:B------:R-:W-:Y:S06]  /*5350*/  UISETP.NE.AND.EX UP0, UPT, UR39, URZ, UPT, UP0 ;  /* 0x000000ff2700728c */ /* 0x000fec000bf05300 */
[----:B------:R-:W-:Y:S05]  /*5360*/  PLOP3.LUT P3, PT, PT, PT, UP0, 0x80, 0x8 ;  /* 0x000000000008781c */ /* 0x000fea0003f6f008 */
[----:B------:R-:W1:Y:S01]  /*5370*/  @UP0 LDCU.64 UR6, c[0x0][0x888] ;  /* 0x00011100ff0607ac */ /* 0x000e620008000a00 */
[----:B------:R-:W-:Y:S07]  /*5380*/  @UP0 UIMAD UR4, UR36, UR44, URZ ;  /* 0x0000002c240402a4 */ /* 0x000fee000f8e02ff */
[----:B------:R-:W-:Y:S01]  /*5390*/  @!P3 PRMT R151, R0, 0x7610, R151 ;  /* 0x000076100097b816 */ /* 0x000fe20000000097 */
[----:B-1----:R-:W-:Y:S03]  /*53a0*/  @UP0 UIMAD.WIDE UR6, UR4, 0x4, UR6 ;  /* 0x00000004040608a5 */ /* 0x002fe6000f8e0206 */
[----:B------:R-:W1:Y:S03]  /*53b0*/  @!UP0 LDCU UR4, c[0x0][0x880] ;  /* 0x00011000ff0487ac */ /* 0x000e660008000800 */
[----:B------:R-:W-:Y:S01]  /*53c0*/  IMAD.U32 R2, RZ, RZ, UR6 ;  /* 0x00000006ff027e24 */ /* 0x000fe2000f8e00ff */
[----:B------:R-:W-:Y:S05]  /*53d0*/  MOV R3, UR7 ;  /* 0x0000000700037c02 */ /* 0x000fea0008000f00 */
[----:B-----5:R2:W5:Y:S02]  /*53e0*/  @P3 LDG.E R82, desc[UR46][R2.64] ;  /* 0x0000002e02523981 */ /* 0x020564000c1e1900 */
[----:B-12---:R-:W-:Y:S02]  /*53f0*/  @!P3 IMAD.U32 R82, RZ, RZ, UR4 ;  /* 0x00000004ff52be24 */ /* 0x006fe4000f8e00ff */
.L_x_85:
[----:B------:R-:W-:Y:S05]  /*5400*/  @!P4 BRA `(.L_x_86) ;  /* 0x000000000020c947 */ /* 0x000fea0003800000 */
[----:B------:R-:W-:Y:S04]  /*5410*/  ISETP.NE.U32.AND P3, PT, R144, RZ, PT ;  /* 0x000000ff9000720c */ /* 0x000fe80003f65070 */
[----:B------:R-:W-:Y:S11]  /*5420*/  ISETP.NE.AND.EX P3, PT, R145, RZ, PT, P3 ;  /* 0x000000ff9100720c */ /* 0x000ff60003f65330 */
[----:B------:R-:W-:Y:S02]  /*5430*/  @!UPT UIADD3 URZ, UPT, UPT, URZ, URZ, URZ ;  /* 0x000000fffffff290 */ /* 0x000fe4000fffe0ff */
[----:B------:R-:W1:Y:S01]  /*5440*/  @P3 LDC.64 R2, c[0x0][0x8a8] ;  /* 0x00022a00ff023b82 */ /* 0x000e620000000a00 */
[----:B------:R-:W-:Y:S04]  /*5450*/  @P3 IMAD R0, R146, UR36, RZ ;  /* 0x0000002492003c24 */ /* 0x000fe8000f8e02ff */
[----:B-1----:R-:W-:Y:S05]  /*5460*/  @P3 IMAD.WIDE R2, R0, 0x4, R2 ;  /* 0x0000000400023825 */ /* 0x002fea00078e0202 */
[----:B-----5:R1:W5:Y:S02]  /*5470*/  @P3 LDG.E R78, desc[UR46][R2.64] ;  /* 0x0000002e024e3981 */ /* 0x020364000c1e1900 */
[----:B-1----:R-:W2:Y:S02]  /*5480*/  @!P3 LDC R78, c[0x0][0x8a0] ;  /* 0x00022800ff4ebb82 */ /* 0x002ea40000000800 */
.L_x_86:
[----:B-----5:R-:W-:Y:S01]  /*5490*/  ISETP.NE.AND P4, PT, R82, RZ, PT ;  /* 0x000000ff5200720c */ /* 0x020fe20003f85270 */
[----:B------:R-:W-:Y:S01]  /*54a0*/  BSSY B1, `(.L_x_87) ;  /* 0x0000048000017945 */ /* 0x000fe20003800000 */
[----:B------:R-:W-:Y:S01]  /*54b0*/  SEL R7, RZ, 0xffffffff, P2 ;  /* 0xffffffffff077807 */ /* 0x000fe20001000000 */
[----:B------:R-:W-:Y:S01]  /*54c0*/  IMAD.MOV.U32 R109, RZ, RZ, 0x1 ;  /* 0x00000001ff6d7424 */ /* 0x000fe200078e00ff */
[----:B------:R-:W-:Y:S01]  /*54d0*/  LOP3.LUT P3, RZ, R151, 0xff, RZ, 0xc0, !PT ;  /* 0x000000ff97ff7812 */ /* 0x000fe2000786c0ff */
[----:B------:R-:W-:Y:S01]  /*54e0*/  IMAD R80, R76, 0x100, R79 ;  /* 0x000001004c507824 */ /* 0x000fe200078e024f */
[----:B------:R-:W-:Y:S02]  /*54f0*/  @P1 SEL R0, RZ, 0xffffffff, P4 ;  /* 0xffffffffff001807 */ /* 0x000fe40002000000 */
[----:B------:R-:W-:Y:S02]  /*5500*/  CS2R R98, SRZ ;  /* 0x0000000000627805 */ /* 0x000fe4000001ff00 */
[----:B------:R-:W-:Y:S02]  /*5510*/  LEA R3, R160, UR49, 0x3 ;  /* 0x00000031a0037c11 */ /* 0x000fe4000f8e18ff */
[----:B------:R-:W-:Y:S02]  /*5520*/  CS2R R96, SRZ ;  /* 0x0000000000607805 */ /* 0x000fe4000001ff00 */
[----:B------:R-:W-:Y:S02]  /*5530*/  @P0 SEL R0, R7, R0, !P3 ;  /* 0x0000000007000207 */ /* 0x000fe40005800000 */
[----:B------:R-:W-:Y:S02]  /*5540*/  CS2R R94, SRZ ;  /* 0x00000000005e7805 */ /* 0x000fe4000001ff00 */
[----:B------:R-:W-:Y:S02]  /*5550*/  LEA R108, R76, UR49, 0x3 ;  /* 0x000000314c6c7c11 */ /* 0x000fe4000f8e18ff */
[----:B------:R-:W-:Y:S02]  /*5560*/  CS2R R92, SRZ ;  /* 0x00000000005c7805 */ /* 0x000fe4000001ff00 */
[----:B------:R-:W-:Y:S02]  /*5570*/  @P1 LOP3.LUT R0, R0, 0x1, RZ, 0xc0, !PT ;  /* 0x0000000100001812 */ /* 0x000fe400078ec0ff */
[----:B------:R-:W-:Y:S02]  /*5580*/  CS2R R90, SRZ ;  /* 0x00000000005a7805 */ /* 0x000fe4000001ff00 */
[----:B------:R-:W-:Y:S02]  /*5590*/  SHF.L.U32 R5, R162, 0x1f, RZ ;  /* 0x0000001fa2057819 */ /* 0x000fe400000006ff */
[----:B------:R-:W-:Y:S02]  /*55a0*/  CS2R R88, SRZ ;  /* 0x0000000000587805 */ /* 0x000fe4000001ff00 */
[----:B------:R-:W-:Y:S02]  /*55b0*/  ISETP.NE.U32.OR P6, PT, R0, 0x1, !P1 ;  /* 0x000000010000780c */ /* 0x000fe40004fc5470 */
[----:B------:R-:W-:Y:S02]  /*55c0*/  CS2R R102, SRZ ;  /* 0x0000000000667805 */ /* 0x000fe4000001ff00 */
[----:B------:R-:W-:Y:S02]  /*55d0*/  PLOP3.LUT P2, PT, PT, PT, UP1, 0x80, 0x8 ;  /* 0x000000000008781c */ /* 0x000fe40003f4f018 */
[----:B------:R-:W-:Y:S02]  /*55e0*/  CS2R R100, SRZ ;  /* 0x0000000000647805 */ /* 0x000fe4000001ff00 */
[----:B------:R-:W-:Y:S02]  /*55f0*/  SEL R0, RZ, 0xffffffff, P4 ;  /* 0xffffffffff007807 */ /* 0x000fe40002000000 */
[----:B------:R-:W-:Y:S03]  /*5600*/  P2R R117, PR, RZ, 0x40 ;  /* 0x00000040ff757803 */ /* 0x000fe60000000000 */
[----:B------:R-:W-:Y:S04]  /*5610*/  @P6 SHF.L.U32 R2, R159, 0x1f, RZ ;  /* 0x0000001f9f026819 */ /* 0x000fe800000006ff */
[----:B------:R-:W-:Y:S01]  /*5620*/  @P2 SEL R0, R7, R0, !P3 ;  /* 0x0000000007002207 */ /* 0x000fe20005800000 */
[----:B------:R-:W1:Y:S03]  /*5630*/  @P6 SYNCS.PHASECHK.TRANS64.TRYWAIT P1, [R3+URZ+0x30], R2 ;  /* 0x00003002030065a7 */ /* 0x000e6600080211ff */
[----:B------:R-:W-:Y:S04]  /*5640*/  LOP3.LUT R0, R0, 0x1, RZ, 0xc0, !PT ;  /* 0x0000000100007812 */ /* 0x000fe800078ec0ff */
[----:B------:R-:W-:Y:S04]  /*5650*/  ISETP.NE.U32.AND P5, PT, R0, 0x1, PT ;  /* 0x000000010000780c */ /* 0x000fe80003fa5070 */
[----:B------:R-:W-:Y:S01]  /*5660*/  P2R R110, PR, RZ, 0x20 ;  /* 0x00000020ff6e7803 */ /* 0x000fe20000000000 */
[----:B------:R3:W4:Y:S01]  /*5670*/  SYNCS.PHASECHK.TRANS64.TRYWAIT P0, [R108+URZ+0xa0], R5 ;  /* 0x0000a0056c0075a7 */ /* 0x00072200080011ff */
[----:B-1----:R-:W-:Y:S01]  /*5680*/  @P6 SEL R109, RZ, 0x1, !P1 ;  /* 0x00000001ff6d6807 */ /* 0x002fe20004800000 */
[----:B---3--:R-:W-:Y:S06]  /*5690*/  @!P6 BRA `(.L_x_88) ;  /* 0x0000000000a0e947 */ /* 0x008fec0003800000 */
[----:B------:R-:W-:Y:S01]  /*56a0*/  @P5 IMAD R7, R160, 0x2000, R153 ;  /* 0x00002000a0075824 */ /* 0x000fe200078e0299 */
[----:B------:R-:W-:Y:S01]  /*56b0*/  ISETP.NE.AND P1, PT, R109, RZ, PT ;  /* 0x000000ff6d00720c */ /* 0x000fe20003f25270 */
[----:B------:R-:W-:Y:S01]  /*56c0*/  BSSY B0, `(.L_x_89) ;  /* 0x0000011000007945 */ /* 0x000fe20003800000 */
[----:B------:R-:W-:Y:S01]  /*56d0*/  CS2R R102, SRZ ;  /* 0x0000000000667805 */ /* 0x000fe2000001ff00 */
[----:B------:R-:W-:Y:S01]  /*56e0*/  @P5 VIADD R2, R7, UR49 ;  /* 0x0000003107025c36 */ /* 0x000fe20008000000 */
[----:B------:R-:W-:Y:S02]  /*56f0*/  CS2R R100, SRZ ;  /* 0x0000000000647805 */ /* 0x000fe4000001ff00 */
[----:B------:R-:W-:Y:S02]  /*5700*/  CS2R R90, SRZ ;  /* 0x00000000005a7805 */ /* 0x000fe4000001ff00 */
[----:B------:R-:W-:Y:S01]  /*5710*/  CS2R R88, SRZ ;  /* 0x0000000000587805 */ /* 0x000fe2000001ff00 */
[--C-:B------:R-:W-:Y:S01]  /*5720*/  @P5 IMAD.IADD R6, R165, 0x1, R2.reuse ;  /* 0x00000001a5065824 */ /* 0x100fe200078e0202 */
[----:B------:R-:W-:Y:S01]  /*5730*/  CS2R R94, SRZ ;  /* 0x00000000005e7805 */ /* 0x000fe2000001ff00 */
[--C-:B------:R-:W-:Y:S01]  /*5740*/  @P5 IMAD.IADD R4, R164, 0x1, R2.reuse ;  /* 0x00000001a4045824 */ /* 0x100fe200078e0202 */
[----:B------:R-:W-:Y:S01]  /*5750*/  CS2R R92, SRZ ;  /* 0x00000000005c7805 */ /* 0x000fe2000001ff00 */
[----:B------:R-:W-:Y:S01]  /*5760*/  @P5 IMAD R2, R163, 0x10, R2 ;  /* 0x00000010a3025824 */ /* 0x000fe200078e0202 */
[----:B------:R-:W-:Y:S02]  /*5770*/  CS2R R98, SRZ ;  /* 0x0000000000627805 */ /* 0x000fe4000001ff00 */
[----:B------:R-:W-:Y:S01]  /*5780*/  CS2R R96, SRZ ;  /* 0x0000000000607805 */ /* 0x000fe2000001ff00 */
[----:B------:R-:W-:Y:S06]  /*5790*/  @P1 BRA `(.L_x_90) ;  /* 0x00000000000c1947 */ /* 0x000fec0003800000 */
[----:B------:R-:W-:Y:S04]  /*57a0*/  SHF.L.U32 R0, R159, 0x1f, RZ ;  /* 0x0000001f9f007819 */ /* 0x000fe800000006ff */
[----:B------:R-:W1:Y:S02]  /*57b0*/  SYNCS.PHASECHK.TRANS64.TRYWAIT P1, [R3+URZ+0x30], R0 ;  /* 0x00003000030075a7 */ /* 0x000e6400080211ff */
[----:B-1----:R-:W-:Y:S05]  /*57c0*/  @!P1 BRA `(.L_x_91) ;  /* 0x0000006000489947 */ /* 0x002fea0003800000 */
.L_x_90:
[----:B------:R-:W-:Y:S05]  /*57d0*/  BSYNC B0 ;  /* 0x0000000000007941 */ /* 0x000fea0003800000 */
.L_x_89:
[----:B------:R-:W-:Y:S01]  /*57e0*/  ISETP.NE.AND P1, PT, R110, RZ, PT ;  /* 0x000000ff6e00720c */ /* 0x000fe20003f25270 */
[----:B-1----:R-:W-:Y:S02]  /*57f0*/  VIADD R3, R3, 0x50 ;  /* 0x0000005003037836 */ /* 0x002fe40000000000 */
[----:B------:R-:W-:Y:S02]  /*5800*/  IMAD.U32 R0, RZ, RZ, UR37 ;  /* 0x00000025ff007e24 */ /* 0x000fe4000f8e00ff */
[----:B------:R-:W-:Y:S03]  /*5810*/  VIADD R160, R160, 0x1 ;  /* 0x00000001a0a07836 */ /* 0x000fe60000000000 */
[----:B------:R-:W-:Y:S05]  /*5820*/  PRMT R0, R0, 0x654, R3 ;  /* 0x0000065400007816 */ /* 0x000fea0000000003 */
[----:B------:R1:W3:Y:S04]  /*5830*/  @P1 LDS.128 R100, [R7+UR49+0x200] ;  /* 0x0002003107641984 */ /* 0x0002e80008000c00 */
[----:B------:R1:W1:Y:S04]  /*5840*/  @P1 LDS.128 R88, [R6+0x200] ;  /* 0x0002000006581984 */ /* 0x0002680000000c00 */
[----:B------:R1:W1:Y:S04]  /*5850*/  @P1 LDS.128 R92, [R4+0x200] ;  /* 0x00020000045c1984 */ /* 0x0002680000000c00 */
[----:B------:R1:W1:Y:S01]  /*5860*/  @P1 LDS.128 R96, [R2+0x200] ;  /* 0x0002000002601984 */ /* 0x0002620000000c00 */
[C---:B------:R-:W-:Y:S01]  /*5870*/  ISETP.NE.AND P1, PT, R160.reuse, 0x4, PT ;  /* 0x00000004a000780c */ /* 0x040fe20003f25270 */
[----:B------:R-:W-:Y:S01]  /*5880*/  @!PT LDS RZ, [RZ] ;  /* 0x00000000fffff984 */ /* 0x000fe20000000800 */
[----:B------:R-:W-:Y:S01]  /*5890*/  @!PT LDS RZ, [RZ] ;  /* 0x00000000fffff984 */ /* 0x000fe20000000800 */
[----:B------:R-:W-:Y:S01]  /*58a0*/  @!PT LDS RZ, [RZ] ;  /* 0x00000000fffff984 */ /* 0x000fe20000000800 */
[----:B------:R-:W-:Y:S01]  /*58b0*/  @!PT LDS RZ, [RZ] ;  /* 0x00000000fffff984 */ /* 0x000fe20000000800 */
[----:B------:R5:W-:Y:S06]  /*58c0*/  MEMBAR.ALL.CTA ;  /* 0x0000000000007992 */ /* 0x000bec0000008000 */
[----:B-----5:R-:W5:Y:S01]  /*58d0*/  FENCE.VIEW.ASYNC.S ;  /* 0x00000000000073c6 */ /* 0x020f620000000000 */
[----:B------:R-:W-:Y:S01]  /*58e0*/  SEL R160, R160, RZ, P1 ;  /* 0x000000ffa0a07207 */ /* 0x000fe20000800000 */
[----:B-----5:R5:W-:Y:S02]  /*58f0*/  SYNCS.ARRIVE.TRANS64.RED.A1T0 RZ, [R0+URZ], RZ ;  /* 0x000000ff00ff79a7 */ /* 0x020be400081004ff */
[----:B-----5:R-:W-:Y:S04]  /*5900*/  SEL R0, RZ, 0x1, P1 ;  /* 0x00000001ff007807 */ /* 0x020fe80000800000 */
[----:B---3--:R-:W-:Y:S02]  /*5910*/  LOP3.LUT R159, R159, R0, RZ, 0x3c, !PT ;  /* 0x000000009f9f7212 */ /* 0x008fe400078e3cff */
.L_x_88:
[----:B------:R-:W-:Y:S05]  /*5920*/  BSYNC B1 ;  /* 0x0000000000017941 */ /* 0x000fea0003800000 */
.L_x_87:
[----:B------:R-:W-:Y:S04]  /*5930*/  SHF.R.U32.HI R3, RZ, 0x15, R80 ;  /* 0x00000015ff037819 */ /* 0x000fe80000011650 */
[----:B------:R-:W-:Y:S01]  /*5940*/  LOP3.LUT P1, RZ, R3, 0x3, R154, 0x48, !PT ;  /* 0x0000000303ff7812 */ /* 0x000fe2000782489a */
[----:B------:R-:W-:Y:S01]  /*5950*/  @!UPT UIADD3 URZ, UPT, UPT, URZ, URZ, URZ ;  /* 0x000000fffffff290 */ /* 0x000fe2000fffe0ff */
[----:B----4-:R-:W-:Y:S11]  /*5960*/  @P0 BRA `(.L_x_92) ;  /* 0x0000000000080947 */ /* 0x010ff60003800000 */
[----:B------:R-:W3:Y:S02]  /*5970*/  SYNCS.PHASECHK.TRANS64.TRYWAIT P0, [R108+URZ+0xa0], R5 ;  /* 0x0000a0056c0075a7 */ /* 0x000ee400080011ff */
[----:B---3--:R-:W-:Y:S05]  /*5980*/  @!P0 BRA `(.L_x_93) ;  /* 0x0000005c00ec8947 */ /* 0x008fea0003800000 */
.L_x_92:
[----:B------:R-:W-:Y:S05]  /*5990*/  @!P1 BRA `(.L_x_94) ;  /* 0x0000000000409947 */ /* 0x000fea0003800000 */
[----:B------:R-:W3:Y:S01]  /*59a0*/  LDCU.64 UR8, c[0x4][0x78] ;  /* 0x01000f00ff0877ac */ /* 0x000ee20008000a00 */
[----:B------:R-:W-:Y:S01]  /*59b0*/  MOV R3, 0x0 ;  /* 0x0000000000037802 */ /* 0x000fe20000000f00 */
[----:B------:R-:W-:Y:S02]  /*59c0*/  HFMA2 R12, -RZ, RZ, 0, 5.9604644775390625e-08 ;  /* 0x00000001ff0c7431 */ /* 0x000fe400000001ff */
[----:B------:R-:W-:Y:S02]  /*59d0*/  IMAD.MOV.U32 R8, RZ, RZ, 0x192 ;  /* 0x00000192ff087424 */ /* 0x000fe400078e00ff */
[----:B------:R-:W-:Y:S01]  /*59e0*/  IMAD.MOV.U32 R13, RZ, RZ, RZ ;  /* 0x000000ffff0d7224 */ /* 0x000fe200078e00ff */
[----:B------:R-:W4:Y:S01]  /*59f0*/  LDCU.64 UR6, c[0x4][0x80] ;  /* 0x01001000ff0677ac */ /* 0x000f220008000a00 */
[----:B-1----:R-:W1:Y:S01]  /*5a00*/  LDC.64 R2, c[0x4][R3] ;  /* 0x0100000003027b82 */ /* 0x002e620000000a00 */
[----:B------:R-:W5:Y:S01]  /*5a10*/  LDCU.64 UR4, c[0x4][0x18] ;  /* 0x01000300ff0477ac */ /* 0x000f620008000a00 */
[----:B---3--:R-:W-:Y:S01]  /*5a20*/  MOV R5, UR9 ;  /* 0x0000000900057c02 */ /* 0x008fe20008000f00 */
[----:B------:R-:W-:Y:S01]  /*5a30*/  IMAD.U32 R4, RZ, RZ, UR8 ;  /* 0x00000008ff047e24 */ /* 0x000fe2000f8e00ff */
[----:B----4-:R-:W-:Y:S01]  /*5a40*/  MOV R7, UR7 ;  /* 0x0000000700077c02 */ /* 0x010fe20008000f00 */
[----:B------:R-:W-:Y:S01]  /*5a50*/  IMAD.U32 R6, RZ, RZ, UR6 ;  /* 0x00000006ff067e24 */ /* 0x000fe2000f8e00ff */
[----:B-----5:R-:W-:Y:S01]  /*5a60*/  MOV R11, UR5 ;  /* 0x00000005000b7c02 */ /* 0x020fe20008000f00 */
[----:B------:R-:W-:Y:S02]  /*5a70*/  IMAD.U32 R10, RZ, RZ, UR4 ;  /* 0x00000004ff0a7e24 */ /* 0x000fe4000f8e00ff */
[----:B------:R-:W-:Y:S07]  /*5a80*/  LEPC R20, `(.L_x_94) ;  /* 0x000000001014794e */ /* 0x000fee0000000000 */
[----:B-12---:R-:W-:Y:S05]  /*5a90*/  CALL.ABS.NOINC R2 ;  /* 0x0000000002007343 */ /* 0x006fea0003c00000 */
.L_x_94:
[----:B------:R-:W-:Y:S01]  /*5aa0*/  SHF.L.U32 R83, R100, 0x10, RZ ;  /* 0x0000001064537819 */ /* 0x000fe200000006ff */
[----:B------:R-:W-:Y:S05]  /*5ab0*/  WARPSYNC.ALL ;  /* 0x0000000000007948 */ /* 0x000fea0003800000 */
[----:B------:R-:W-:Y:S01]  /*5ac0*/  R2UR UR4, R80 ;  /* 0x00000000500472ca */ /* 0x000fe200000e0000 */
[----:B------:R-:W-:Y:S01]  /*5ad0*/  BSSY.RECONVERGENT B0, `(.L_x_95) ;  /* 0x0000121000007945 */ /* 0x000fe20003800200 */
[----:B------:R-:W-:Y:S02]  /*5ae0*/  IADD3 R111, PT, PT, R153, UR49, RZ ;  /* 0x00000031996f7c10 */ /* 0x000fe4000fffe0ff */
[----:B------:R-:W-:Y:S02]  /*5af0*/  SHF.L.U32 R116, R163, 0x4, RZ ;  /* 0x00000004a3747819 */ /* 0x000fe400000006ff */
[-C--:B------:R-:W-:Y:S02]  /*5b00*/  IADD3 R172, PT, PT, R165, R111.reuse, RZ ;  /* 0x0000006fa5ac7210 */ /* 0x080fe40007ffe0ff */
[----:B------:R-:W-:Y:S02]  /*5b10*/  IADD3 R171, PT, PT, R164, R111, RZ ;  /* 0x0000006fa4ab7210 */ /* 0x000fe40007ffe0ff */
[----:B------:R-:W-:Y:S02]  /*5b20*/  IADD3 R170, PT, PT, R111, R116, RZ ;  /* 0x000000746faa7210 */ /* 0x000fe40007ffe0ff */
[C---:B------:R-:W-:Y:S01]  /*5b30*/  PRMT R81, R100.reuse, 0x8880, RZ ;  /* 0x0000888064517816 */ /* 0x040fe200000000ff */
[----:B-1-3--:R-:W2:Y:S01]  /*5b40*/  LDTM.x64 R4, tmem[UR4] ;  /* 0x00000004000479ee */ /* 0x00aea20008340000 */
[----:B------:R-:W-:Y:S02]  /*5b50*/  SHF.R.S32.HI R83, RZ, 0x18, R83 ;  /* 0x00000018ff537819 */ /* 0x000fe40000011453 */
[----:B------:R-:W-:Y:S02]  /*5b60*/  SHF.R.S32.HI R86, RZ, 0x18, R101 ;  /* 0x00000018ff567819 */ /* 0x000fe40000011465 */
[----:B------:R-:W-:Y:S02]  /*5b70*/  SHF.L.U32 R84, R100, 0x8, RZ ;  /* 0x0000000864547819 */ /* 0x000fe400000006ff */
[----:B------:R-:W-:Y:S02]  /*5b80*/  SHF.L.U32 R85, R101, 0x8, RZ ;  /* 0x0000000865557819 */ /* 0x000fe400000006ff */
[----:B------:R-:W-:Y:S02]  /*5b90*/  SHF.R.S32.HI R84, RZ, 0x18, R84 ;  /* 0x00000018ff547819 */ /* 0x000fe40000011454 */
[----:B------:R-:W-:Y:S02]  /*5ba0*/  SHF.R.S32.HI R85, RZ, 0x18, R85 ;  /* 0x00000018ff557819 */ /* 0x000fe40000011455 */
[----:B------:R-:W-:Y:S02]  /*5bb0*/  SHF.L.U32 R87, R98, 0x8, RZ ;  /* 0x0000000862577819 */ /* 0x000fe400000006ff */
[----:B------:R-:W-:Y:S02]  /*5bc0*/  ISETP.NE.AND P0, PT, R167, RZ, PT ;  /* 0x000000ffa700720c */ /* 0x000fe40003f05270 */
[----:B------:R-:W-:Y:S02]  /*5bd0*/  SHF.R.S32.HI R87, RZ, 0x18, R87 ;  /* 0x00000018ff577819 */ /* 0x000fe40000011457 */
[----:B------:R-:W-:Y:S02]  /*5be0*/  ISETP.NE.AND P6, PT, R117, RZ, PT ;  /* 0x000000ff7500720c */ /* 0x000fe40003fc5270 */
[----:B------:R-:W-:Y:S01]  /*5bf0*/  LEA R118, R160, UR49, 0x3 ;  /* 0x00000031a0767c11 */ /* 0x000fe2000f8e18ff */
[C---:B--2---:R-:W-:Y:S02]  /*5c00*/  IMAD R0, R78.reuse, R4, RZ ;  /* 0x000000044e007224 */ /* 0x044fe400078e02ff */
[C---:B------:R-:W-:Y:S02]  /*5c10*/  IMAD R2, R78.reuse, R5, RZ ;  /* 0x000000054e027224 */ /* 0x040fe400078e02ff */
[----:B------:R-:W-:Y:S02]  /*5c20*/  IMAD R3, R78, R6, RZ ;  /* 0x000000064e037224 */ /* 0x000fe400078e02ff */
[-C--:B------:R-:W-:Y:S01]  /*5c30*/  IMAD R0, R81, R82.reuse, R0 ;  /* 0x0000005251007224 */ /* 0x080fe200078e0200 */
[----:B------:R-:W-:Y:S01]  /*5c40*/  SHF.R.S32.HI R81, RZ, 0x18, R100 ;  /* 0x00000018ff517819 */ /* 0x000fe20000011464 */
[-C--:B------:R-:W-:Y:S01]  /*5c50*/  IMAD R2, R83, R82.reuse, R2 ;  /* 0x0000005253027224 */ /* 0x080fe200078e0202 */
[C---:B------:R-:W-:Y:S01]  /*5c60*/  PRMT R83, R101.reuse, 0x8880, RZ ;  /* 0x0000888065537816 */ /* 0x040fe200000000ff */
[----:B------:R-:W-:Y:S01]  /*5c70*/  IMAD R3, R84, R82, R3 ;  /* 0x0000005254037224 */ /* 0x000fe200078e0203 */
[----:B------:R-:W-:Y:S01]  /*5c80*/  SHF.L.U32 R84, R101, 0x10, RZ ;  /* 0x0000001065547819 */ /* 0x000fe200000006ff */
[C---:B------:R-:W-:Y:S01]  /*5c90*/  IMAD R7, R78.reuse, R7, RZ ;  /* 0x000000074e077224 */ /* 0x040fe200078e02ff */
[----:B------:R-:W-:Y:S01]  /*5ca0*/  @P6 SHF.L.U32 R119, R159, 0x1f, RZ ;  /* 0x0000001f9f776819 */ /* 0x000fe200000006ff */
[C---:B------:R-:W-:Y:S01]  /*5cb0*/  IMAD R4, R78.reuse, R8, RZ ;  /* 0x000000084e047224 */ /* 0x040fe200078e02ff */
[----:B------:R-:W-:Y:S01]  /*5cc0*/  SHF.R.S32.HI R84, RZ, 0x18, R84 ;  /* 0x00000018ff547819 */ /* 0x000fe20000011454 */
[----:B------:R-:W-:Y:S02]  /*5cd0*/  IMAD R5, R78, R9, RZ ;  /* 0x000000094e057224 */ /* 0x000fe400078e02ff */
[----:B------:R-:W-:Y:S01]  /*5ce0*/  IMAD R7, R81, R82, R7 ;  /* 0x0000005251077224 */ /* 0x000fe200078e0207 */
[----:B------:R-:W-:Y:S01]  /*5cf0*/  PRMT R81, R102, 0x8880, RZ ;  /* 0x0000888066517816 */ /* 0x000fe200000000ff */
[----:B------:R-:W-:Y:S02]  /*5d00*/  IMAD R6, R78, R10, RZ ;  /* 0x0000000a4e067224 */ /* 0x000fe400078e02ff */
[-C--:B------:R-:W-:Y:S01]  /*5d10*/  IMAD R4, R83, R82.reuse, R4 ;  /* 0x0000005253047224 */ /* 0x080fe200078e0204 */
[----:B------:R-:W-:Y:S01]  /*5d20*/  I2IP.S8.S32.SAT R105, R7, R3, RZ ;  /* 0x0000000307697239 */ /* 0x000fe200000014ff */
[----:B------:R-:W-:Y:S01]  /*5d30*/  IMAD R5, R84, R82, R5 ;  /* 0x0000005254057224 */ /* 0x000fe200078e0205 */
[----:B------:R-:W-:Y:S01]  /*5d40*/  SHF.L.U32 R83, R102, 0x10, RZ ;  /* 0x0000001066537819 */ /* 0x000fe200000006ff */
[----:B------:R-:W-:Y:S01]  /*5d50*/  IMAD R11, R78, R11, RZ ;  /* 0x0000000b4e0b7224 */ /* 0x000fe200078e02ff */
[----:B------:R-:W-:Y:S01]  /*5d60*/  I2IP.S8.S32.SAT R104, R2, R0, R105 ;  /* 0x0000000002687239 */ /* 0x000fe20000001469 */
[----:B------:R-:W-:Y:S01]  /*5d70*/  IMAD R6, R85, R82, R6 ;  /* 0x0000005255067224 */ /* 0x000fe200078e0206 */
[----:B------:R-:W-:Y:S01]  /*5d80*/  SHF.R.S32.HI R83, RZ, 0x18, R83 ;  /* 0x00000018ff537819 */ /* 0x000fe20000011453 */
[----:B------:R-:W-:Y:S01]  /*5d90*/  IMAD R8, R78, R12, RZ ;  /* 0x0000000c4e087224 */ /* 0x000fe200078e02ff */
[----:B------:R-:W-:Y:S01]  /*5da0*/  SHF.L.U32 R85, R102, 0x8, RZ ;  /* 0x0000000866557819 */ /* 0x000fe200000006ff */
[----:B------:R-:W-:Y:S02]  /*5db0*/  IMAD R9, R78, R13, RZ ;  /* 0x0000000d4e097224 */ /* 0x000fe400078e02ff */
[----:B------:R-:W-:Y:S01]  /*5dc0*/  IMAD R11, R86, R82, R11 ;  /* 0x00000052560b7224 */ /* 0x000fe200078e020b */
[----:B------:R-:W-:Y:S01]  /*5dd0*/  SHF.R.S32.HI R85, RZ, 0x18, R85 ;  /* 0x00000018ff557819 */ /* 0x000fe20000011455 */
[C---:B------:R-:W-:Y:S01]  /*5de0*/  IMAD R10, R78.reuse, R14, RZ ;  /* 0x0000000e4e0a7224 */ /* 0x040fe200078e02ff */
[----:B------:R-:W-:Y:S01]  /*5df0*/  SHF.R.S32.HI R86, RZ, 0x18, R103 ;  /* 0x00000018ff567819 */ /* 0x000fe20000011467 */
[----:B------:R-:W-:Y:S01]  /*5e00*/  IMAD R8, R81, R82, R8 ;  /* 0x0000005251087224 */ /* 0x000fe200078e0208 */
[----:B------:R-:W-:Y:S01]  /*5e10*/  I2IP.S8.S32.SAT R106, R11, R6, RZ ;  /* 0x000000060b6a7239 */ /* 0x000fe200000014ff */
[----:B------:R-:W-:Y:S01]  /*5e20*/  IMAD R9, R83, R82, R9 ;  /* 0x0000005253097224 */ /* 0x000fe200078e0209 */
[C---:B------:R-:W-:Y:S01]  /*5e30*/  PRMT R83, R103.reuse, 0x8880, RZ ;  /* 0x0000888067537816 */ /* 0x040fe200000000ff */
[----:B------:R-:W-:Y:S01]  /*5e40*/  IMAD.U32 R84, R103, 0x10000, RZ ;  /* 0x0001000067547824 */ /* 0x000fe200078e00ff */
[----:B------:R-:W-:Y:S01]  /*5e50*/  I2IP.S8.S32.SAT R105, R5, R4, R106 ;  /* 0x0000000405697239 */ /* 0x000fe2000000146a */
[C---:B------:R-:W-:Y:S01]  /*5e60*/  IMAD R15, R78.reuse, R15, RZ ;  /* 0x0000000f4e0f7224 */ /* 0x040fe200078e02ff */
[----:B------:R-:W-:Y:S01]  /*5e70*/  SHF.R.S32.HI R81, RZ, 0x18, R102 ;  /* 0x00000018ff517819 */ /* 0x000fe20000011466 */
[----:B------:R-:W-:Y:S01]  /*5e80*/  IMAD R10, R85, R82, R10 ;  /* 0x00000052550a7224 */ /* 0x000fe200078e020a */
[----:B------:R-:W-:Y:S01]  /*5e90*/  SHF.R.S32.HI R84, RZ, 0x18, R84 ;  /* 0x00000018ff547819 */ /* 0x000fe20000011454 */
[C---:B------:R-:W-:Y:S01]  /*5ea0*/  IMAD R12, R78.reuse, R16, RZ ;  /* 0x000000104e0c7224 */ /* 0x040fe200078e02ff */
[----:B------:R-:W-:Y:S01]  /*5eb0*/  SHF.L.U32 R85, R103, 0x8, RZ ;  /* 0x0000000867557819 */ /* 0x000fe200000006ff */
[----:B------:R-:W-:Y:S02]  /*5ec0*/  IMAD R13, R78, R17, RZ ;  /* 0x000000114e0d7224 */ /* 0x000fe400078e02ff */
[----:B------:R-:W-:Y:S01]  /*5ed0*/  IMAD R15, R81, R82, R15 ;  /* 0x00000052510f7224 */ /* 0x000fe200078e020f */
[----:B------:R-:W-:Y:S01]  /*5ee0*/  PRMT R81, R88, 0x8880, RZ ;  /* 0x0000888058517816 */ /* 0x000fe200000000ff */
[----:B------:R-:W-:Y:S01]  /*5ef0*/  IMAD R14, R78, R18, RZ ;  /* 0x000000124e0e7224 */ /* 0x000fe200078e02ff */
[----:B------:R-:W-:Y:S01]  /*5f00*/  SHF.R.S32.HI R85, RZ, 0x18, R85 ;  /* 0x00000018ff557819 */ /* 0x000fe20000011455 */
[----:B------:R-:W-:Y:S01]  /*5f10*/  IMAD R12, R83, R82, R12 ;  /* 0x00000052530c7224 */ /* 0x000fe200078e020c */
[----:B------:R-:W-:Y:S01]  /*5f20*/  I2IP.S8.S32.SAT R106, R15, R10, RZ ;  /* 0x0000000a0f6a7239 */ /* 0x000fe200000014ff */
[----:B------:R-:W-:Y:S01]  /*5f30*/  IMAD R13, R84, R82, R13 ;  /* 0x00000052540d7224 */ /* 0x000fe200078e020d */
[----:B------:R-:W-:Y:S01]  /*5f40*/  SHF.L.U32 R83, R88, 0x10, RZ ;  /* 0x0000001058537819 */ /* 0x000fe200000006ff */
[C---:B------:R-:W-:Y:S01]  /*5f50*/  IMAD R19, R78.reuse, R19, RZ ;  /* 0x000000134e137224 */ /* 0x040fe200078e02ff */
[----:B------:R-:W-:Y:S01]  /*5f60*/  I2IP.S8.S32.SAT R106, R9, R8, R106 ;  /* 0x00000008096a7239 */ /* 0x000fe2000000146a */
[----:B------:R-:W-:Y:S01]  /*5f70*/  IMAD R14, R85, R82, R14 ;  /* 0x00000052550e7224 */ /* 0x000fe200078e020e */
[----:B------:R-:W-:Y:S01]  /*5f80*/  SHF.R.S32.HI R83, RZ, 0x18, R83 ;  /* 0x00000018ff537819 */ /* 0x000fe20000011453 */
[C---:B------:R-:W-:Y:S01]  /*5f90*/  IMAD R16, R78.reuse, R20, RZ ;  /* 0x000000144e107224 */ /* 0x040fe200078e02ff */
[----:B------:R-:W-:Y:S01]  /*5fa0*/  SHF.L.U32 R84, R89, 0x10, RZ ;  /* 0x0000001059547819 */ /* 0x000fe200000006ff */
[----:B------:R-:W-:Y:S01]  /*5fb0*/  IMAD R17, R78, R21, RZ ;  /* 0x000000154e117224 */ /* 0x000fe200078e02ff */
[----:B------:R-:W-:Y:S01]  /*5fc0*/  SHF.L.U32 R85, R88, 0x8, RZ ;  /* 0x0000000858557819 */ /* 0x000fe200000006ff */
[----:B------:R-:W-:Y:S01]  /*5fd0*/  IMAD R19, R86, R82, R19 ;  /* 0x0000005256137224 */ /* 0x000fe200078e0213 */
[----:B------:R-:W-:Y:S01]  /*5fe0*/  SHF.R.S32.HI R84, RZ, 0x18, R84 ;  /* 0x00000018ff547819 */ /* 0x000fe20000011454 */
[C---:B------:R-:W-:Y:S01]  /*5ff0*/  IMAD R18, R78.reuse, R22, RZ ;  /* 0x000000164e127224 */ /* 0x040fe200078e02ff */
[----:B------:R-:W-:Y:S01]  /*6000*/  SHF.R.S32.HI R85, RZ, 0x18, R85 ;  /* 0x00000018ff557819 */ /* 0x000fe20000011455 */
[----:B------:R-:W-:Y:S01]  /*6010*/  IMAD R16, R81, R82, R16 ;  /* 0x0000005251107224 */ /* 0x000fe200078e0210 */
[----:B------:R-:W-:Y:S01]  /*6020*/  I2IP.S8.S32.SAT R107, R19, R14, RZ ;  /* 0x0000000e136b7239 */ /* 0x000fe200000014ff */
[-C--:B------:R-:W-:Y:S01]  /*6030*/  IMAD R17, R83, R82.reuse, R17 ;  /* 0x0000005253117224 */ /* 0x080fe200078e0211 */
[----:B------:R-:W-:Y:S01]  /*6040*/  PRMT R83, R89, 0x8880, RZ ;  /* 0x0000888059537816 */ /* 0x000fe200000000ff */
[C---:B------:R-:W-:Y:S01]  /*6050*/  IMAD R23, R78.reuse, R23, RZ ;  /* 0x000000174e177224 */ /* 0x040fe200078e02ff */
[----:B------:R-:W-:Y:S01]  /*6060*/  SHF.R.S32.HI R81, RZ, 0x18, R88 ;  /* 0x00000018ff517819 */ /* 0x000fe20000011458 */
[----:B------:R-:W-:Y:S01]  /*6070*/  IMAD R18, R85, R82, R18 ;  /* 0x0000005255127224 */ /* 0x000fe200078e0212 */
[----:B------:R-:W-:Y:S01]  /*6080*/  SHF.L.U32 R85, R89, 0x8, RZ ;  /* 0x0000000859557819 */ /* 0x000fe200000006ff */
[C---:B------:R-:W-:Y:S01]  /*6090*/  IMAD R20, R78.reuse, R24, RZ ;  /* 0x000000184e147224 */ /* 0x040fe200078e02ff */
[----:B------:R-:W-:Y:S01]  /*60a0*/  I2IP.S8.S32.SAT R107, R13, R12, R107 ;  /* 0x0000000c0d6b7239 */ /* 0x000fe2000000146b */
[----:B------:R-:W-:Y:S01]  /*60b0*/  IMAD R21, R78, R25, RZ ;  /* 0x000000194e157224 */ /* 0x000fe200078e02ff */
[----:B------:R-:W-:Y:S01]  /*60c0*/  SHF.R.S32.HI R85, RZ, 0x18, R85 ;  /* 0x00000018ff557819 */ /* 0x000fe20000011455 */
[----:B------:R-:W-:Y:S01]  /*60d0*/  IMAD R23, R81, R82, R23 ;  /* 0x0000005251177224 */ /* 0x000fe200078e0217 */
[----:B------:R-:W-:Y:S01]  /*60e0*/  PRMT R81, R90, 0x8880, RZ ;  /* 0x000088805a517816 */ /* 0x000fe200000000ff */
[----:B------:R-:W-:Y:S01]  /*60f0*/  IMAD R22, R78, R26, RZ ;  /* 0x0000001a4e167224 */ /* 0x000fe200078e02ff */
[----:B------:R1:W-:Y:S01]  /*6100*/  STS.128 [R153+UR49+0x8200], R104 ;  /* 0x0082006899007988 */ /* 0x0003e20008000c31 */
[----:B------:R-:W-:Y:S01]  /*6110*/  IMAD R20, R83, R82, R20 ;  /* 0x0000005253147224 */ /* 0x000fe200078e0214 */
[----:B------:R-:W-:Y:S01]  /*6120*/  I2IP.S8.S32.SAT R112, R23, R18, RZ ;  /* 0x0000001217707239 */ /* 0x000fe200000014ff */
[----:B------:R-:W-:Y:S01]  /*6130*/  IMAD R21, R84, R82, R21 ;  /* 0x0000005254157224 */ /* 0x000fe200078e0215 */
[----:B------:R-:W-:Y:S01]  /*6140*/  SHF.R.S32.HI R86, RZ, 0x18, R89 ;  /* 0x00000018ff567819 */ /* 0x000fe20000011459 */
[----:B------:R-:W-:Y:S01]  /*6150*/  IMAD.U32 R83, R90, 0x10000, RZ ;  /* 0x000100005a537824 */ /* 0x000fe200078e00ff */
[----:B------:R-:W-:Y:S01]  /*6160*/  I2IP.S8.S32.SAT R112, R17, R16, R112 ;  /* 0x0000001011707239 */ /* 0x000fe20000001470 */
[----:B------:R-:W-:Y:S01]  /*6170*/  IMAD R27, R78, R27, RZ ;  /* 0x0000001b4e1b7224 */ /* 0x000fe200078e02ff */
[----:B------:R-:W-:Y:S01]  /*6180*/  SHF.L.U32 R84, R91, 0x10, RZ ;  /* 0x000000105b547819 */ /* 0x000fe200000006ff */
[----:B------:R-:W-:Y:S01]  /*6190*/  IMAD R22, R85, R82, R22 ;  /* 0x0000005255167224 */ /* 0x000fe200078e0216 */
[----:B------:R-:W-:Y:S01]  /*61a0*/  SHF.L.U32 R85, R90, 0x8, RZ ;  /* 0x000000085a557819 */ /* 0x000fe200000006ff */
[C---:B------:R-:W-:Y:S01]  /*61b0*/  IMAD R24, R78.reuse, R28, RZ ;  /* 0x0000001c4e187224 */ /* 0x040fe200078e02ff */
[----:B------:R-:W-:Y:S01]  /*61c0*/  SHF.R.S32.HI R83, RZ, 0x18, R83 ;  /* 0x00000018ff537819 */ /* 0x000fe20000011453 */
[----:B------:R-:W-:Y:S01]  /*61d0*/  IMAD R25, R78, R29, RZ ;  /* 0x0000001d4e197224 */ /* 0x000fe200078e02ff */
[----:B------:R-:W-:Y:S01]  /*61e0*/  SHF.R.S32.HI R84, RZ, 0x18, R84 ;  /* 0x00000018ff547819 */ /* 0x000fe20000011454 */
[----:B------:R-:W-:Y:S01]  /*61f0*/  IMAD R27, R86, R82, R27 ;  /* 0x00000052561b7224 */ /* 0x000fe200078e021b */
[----:B------:R-:W-:Y:S01]  /*6200*/  SHF.R.S32.HI R85, RZ, 0x18, R85 ;  /* 0x00000018ff557819 */ /* 0x000fe20000011455 */
[C---:B------:R-:W-:Y:S01]  /*6210*/  IMAD R26, R78.reuse, R30, RZ ;  /* 0x0000001e4e1a7224 */ /* 0x040fe200078e02ff */
[----:B------:R-:W-:Y:S01]  /*6220*/  SHF.R.S32.HI R86, RZ, 0x18, R91 ;  /* 0x00000018ff567819 */ /* 0x000fe2000001145b */
[----:B------:R-:W-:Y:S01]  /*6230*/  IMAD R24, R81, R82, R24 ;  /* 0x0000005251187224 */ /* 0x000fe200078e0218 */
[----:B------:R-:W-:Y:S01]  /*6240*/  I2IP.S8.S32.SAT R113, R27, R22, RZ ;  /* 0x000000161b717239 */ /* 0x000fe200000014ff */
[----:B------:R-:W-:Y:S01]  /*6250*/  IMAD R25, R83, R82, R25 ;  /* 0x0000005253197224 */ /* 0x000fe200078e0219 */
[----:B------:R-:W-:Y:S01]  /*6260*/  SHF.R.S32.HI R81, RZ, 0x18, R90 ;  /* 0x00000018ff517819 */ /* 0x000fe2000001145a */
[C---:B------:R-:W-:Y:S01]  /*6270*/  IMAD R31, R78.reuse, R31, RZ ;  /* 0x0000001f4e1f7224 */ /* 0x040fe200078e02ff */
[----:B------:R-:W-:Y:S01]  /*6280*/  I2IP.S8.S32.SAT R113, R21, R20, R113 ;  /* 0x0000001415717239 */ /* 0x000fe20000001471 */
[----:B------:R-:W-:Y:S01]  /*6290*/  IMAD R26, R85, R82, R26 ;  /* 0x00000052551a7224 */ /* 0x000fe200078e021a */
[C---:B------:R-:W-:Y:S01]  /*62a0*/  PRMT R83, R91.reuse, 0x8880, RZ ;  /* 0x000088805b537816 */ /* 0x040fe200000000ff */
[C---:B------:R-:W-:Y:S01]  /*62b0*/  IMAD R28, R78.reuse, R32, RZ ;  /* 0x000000204e1c7224 */ /* 0x040fe200078e02ff */
[----:B------:R-:W-:Y:S01]  /*62c0*/  SHF.L.U32 R85, R91, 0x8, RZ ;  /* 0x000000085b557819 */ /* 0x000fe200000006ff */
[C---:B------:R-:W-:Y:S02]  /*62d0*/  IMAD R29, R78.reuse, R33, RZ ;  /* 0x000000214e1d7224 */ /* 0x040fe400078e02ff */
[----:B------:R-:W-:Y:S01]  /*62e0*/  IMAD R31, R81, R82, R31 ;  /* 0x00000052511f7224 */ /* 0x000fe200078e021f */
[----:B------:R-:W-:Y:S01]  /*62f0*/  SHF.R.S32.HI R85, RZ, 0x18, R85 ;  /* 0x00000018ff557819 */ /* 0x000fe20000011455 */
[----:B------:R-:W-:Y:S01]  /*6300*/  IMAD R30, R78, R34, RZ ;  /* 0x000000224e1e7224 */ /* 0x000fe200078e02ff */
[----:B------:R-:W-:Y:S01]  /*6310*/  PRMT R81, R92, 0x8880, RZ ;  /* 0x000088805c517816 */ /* 0x000fe200000000ff */
[----:B------:R-:W-:Y:S01]  /*6320*/  IMAD R28, R83, R82, R28 ;  /* 0x00000052531c7224 */ /* 0x000fe200078e021c */
[----:B------:R-:W-:Y:S01]  /*6330*/  I2IP.S8.S32.SAT R114, R31, R26, RZ ;  /* 0x0000001a1f727239 */ /* 0x000fe200000014ff */
[----:B------:R-:W-:Y:S01]  /*6340*/  IMAD R29, R84, R82, R29 ;  /* 0x00000052541d7224 */ /* 0x000fe200078e021d */
[----:B------:R-:W-:Y:S01]  /*6350*/  SHF.L.U32 R83, R92, 0x10, RZ ;  /* 0x000000105c537819 */ /* 0x000fe200000006ff */
[----:B------:R-:W-:Y:S01]  /*6360*/  IMAD R35, R78, R35, RZ ;  /* 0x000000234e237224 */ /* 0x000fe200078e02ff */
[----:B------:R-:W-:Y:S01]  /*6370*/  I2IP.S8.S32.SAT R114, R25, R24, R114 ;  /* 0x0000001819727239 */ /* 0x000fe20000001472 */
[----:B------:R-:W-:Y:S01]  /*6380*/  IMAD R30, R85, R82, R30 ;  /* 0x00000052551e7224 */ /* 0x000fe200078e021e */
[----:B------:R-:W-:Y:S01]  /*6390*/  SHF.L.U32 R85, R92, 0x8, RZ ;  /* 0x000000085c557819 */ /* 0x000fe200000006ff */
[C---:B------:R-:W-:Y:S01]  /*63a0*/  IMAD R32, R78.reuse, R36, RZ ;  /* 0x000000244e207224 */ /* 0x040fe200078e02ff */
[----:B------:R-:W-:Y:S01]  /*63b0*/  SHF.R.S32.HI R83, RZ, 0x18, R83 ;  /* 0x00000018ff537819 */ /* 0x000fe20000011453 */
[----:B------:R-:W-:Y:S01]  /*63c0*/  IMAD R33, R78, R37, RZ ;  /* 0x000000254e217224 */ /* 0x000fe200078e02ff */
[----:B------:R-:W-:Y:S01]  /*63d0*/  SHF.R.S32.HI R85, RZ, 0x18, R85 ;  /* 0x00000018ff557819 */ /* 0x000fe20000011455 */
[----:B------:R-:W-:Y:S01]  /*63e0*/  IMAD R35, R86, R82, R35 ;  /* 0x0000005256237224 */ /* 0x000fe200078e0223 */
[----:B------:R-:W-:Y:S01]  /*63f0*/  PRMT R84, R93, 0x8880, RZ ;  /* 0x000088805d547816 */ /* 0x000fe200000000ff */
[----:B------:R-:W-:Y:S01]  /*6400*/  IMAD R34, R78, R38, RZ ;  /* 0x000000264e227224 */ /* 0x000fe200078e02ff */
[----:B------:R-:W-:Y:S01]  /*6410*/  SHF.L.U32 R86, R96, 0x10, RZ ;  /* 0x0000001060567819 */ /* 0x000fe200000006ff */
[----:B------:R-:W-:Y:S01]  /*6420*/  IMAD R32, R81, R82, R32 ;  /* 0x0000005251207224 */ /* 0x000fe200078e0220 */
[----:B------:R-:W-:Y:S01]  /*6430*/  SHF.R.S32.HI R81, RZ, 0x18, R92 ;  /* 0x00000018ff517819 */ /* 0x000fe2000001145c */
[C---:B------:R-:W-:Y:S01]  /*6440*/  IMAD R39, R78.reuse, R39, RZ ;  /* 0x000000274e277224 */ /* 0x040fe200078e02ff */
[----:B------:R-:W-:Y:S01]  /*6450*/  I2IP.S8.S32.SAT R115, R35, R30, RZ ;  /* 0x0000001e23737239 */ /* 0x000fe200000014ff */
[-C--:B------:R-:W-:Y:S02]  /*6460*/  IMAD R33, R83, R82.reuse, R33 ;  /* 0x0000005253217224 */ /* 0x080fe400078e0221 */
[----:B------:R-:W-:Y:S01]  /*6470*/  IMAD R34, R85, R82, R34 ;  /* 0x0000005255227224 */ /* 0x000fe200078e0222 */
[----:B------:R-:W-:Y:S01]  /*6480*/  I2IP.S8.S32.SAT R115, R29, R28, R115 ;  /* 0x0000001c1d737239 */ /* 0x000fe20000001473 */
[C---:B------:R-:W-:Y:S01]  /*6490*/  IMAD.U32 R83, R93.reuse, 0x10000, RZ ;  /* 0x000100005d537824 */ /* 0x040fe200078e00ff */
[----:B------:R-:W-:Y:S01]  /*64a0*/  SHF.L.U32 R85, R93, 0x8, RZ ;  /* 0x000000085d557819 */ /* 0x000fe200000006ff */
[----:B------:R-:W-:Y:S01]  /*64b0*/  IMAD R39, R81, R82, R39 ;  /* 0x0000005251277224 */ /* 0x000fe200078e0227 */
[----:B------:R-:W-:Y:S01]  /*64c0*/  MOV R81, R84 ;  /* 0x0000005400517202 */ /* 0x000fe20000000f00 */
[C---:B------:R-:W-:Y:S01]  /*64d0*/  IMAD R36, R78.reuse, R40, RZ ;  /* 0x000000284e247224 */ /* 0x040fe200078e02ff */
[----:B------:R-:W-:Y:S01]  /*64e0*/  SHF.R.S32.HI R83, RZ, 0x18, R83 ;  /* 0x00000018ff537819 */ /* 0x000fe20000011453 */
[C---:B------:R-:W-:Y:S01]  /*64f0*/  IMAD R37, R78.reuse, R41, RZ ;  /* 0x000000294e257224 */ /* 0x040fe200078e02ff */
[----:B------:R-:W-:Y:S01]  /*6500*/  SHF.R.S32.HI R85, RZ, 0x18, R85 ;  /* 0x00000018ff557819 */ /* 0x000fe20000011455 */
[C---:B------:R-:W-:Y:S01]  /*6510*/  IMAD R38, R78.reuse, R42, RZ ;  /* 0x0000002a4e267224 */ /* 0x040fe200078e02ff */
[----:B------:R1:W-:Y:S01]  /*6520*/  STS.128 [R172+0x8200], R112 ;  /* 0x00820070ac007388 */ /* 0x0003e20000000c00 */
[----:B------:R-:W-:Y:S01]  /*6530*/  IMAD R36, R81, R82, R36 ;  /* 0x0000005251247224 */ /* 0x000fe200078e0224 */
[----:B------:R-:W-:Y:S01]  /*6540*/  I2IP.S8.S32.SAT R120, R39, R34, RZ ;  /* 0x0000002227787239 */ /* 0x000fe200000014ff */
[-C--:B------:R-:W-:Y:S01]  /*6550*/  IMAD R37, R83, R82.reuse, R37 ;  /* 0x0000005253257224 */ /* 0x080fe200078e0225 */
[----:B------:R-:W-:Y:S01]  /*6560*/  SHF.R.S32.HI R84, RZ, 0x18, R93 ;  /* 0x00000018ff547819 */ /* 0x000fe2000001145d */
[----:B------:R-:W-:Y:S01]  /*6570*/  IMAD R43, R78, R43, RZ ;  /* 0x0000002b4e2b7224 */ /* 0x000fe200078e02ff */
[C---:B------:R-:W-:Y:S01]  /*6580*/  SHF.L.U32 R83, R94.reuse, 0x10, RZ ;  /* 0x000000105e537819 */ /* 0x040fe200000006ff */
[----:B------:R-:W-:Y:S01]  /*6590*/  IMAD R38, R85, R82, R38 ;  /* 0x0000005255267224 */ /* 0x000fe200078e0226 */
[----:B------:R-:W-:Y:S01]  /*65a0*/  PRMT R81, R94, 0x8880, RZ ;  /* 0x000088805e517816 */ /* 0x000fe200000000ff */
[----:B------:R-:W-:Y:S01]  /*65b0*/  IMAD R40, R78, R44, RZ ;  /* 0x0000002c4e287224 */ /* 0x000fe200078e02ff */
[----:B------:R-:W-:Y:S01]  /*65c0*/  SHF.L.U32 R85, R94, 0x8, RZ ;  /* 0x000000085e557819 */ /* 0x000fe200000006ff */
[----:B------:R-:W-:Y:S01]  /*65d0*/  IMAD R41, R78, R45, RZ ;  /* 0x0000002d4e297224 */ /* 0x000fe200078e02ff */
[----:B------:R-:W-:Y:S01]  /*65e0*/  SHF.R.S32.HI R83, RZ, 0x18, R83 ;  /* 0x00000018ff537819 */ /* 0x000fe20000011453 */
[----:B------:R-:W-:Y:S01]  /*65f0*/  IMAD R43, R84, R82, R43 ;  /* 0x00000052542b7224 */ /* 0x000fe200078e022b */
[----:B------:R-:W-:Y:S01]  /*6600*/  SHF.R.S32.HI R85, RZ, 0x18, R85 ;  /* 0x00000018ff557819 */ /* 0x000fe20000011455 */
[C---:B------:R-:W-:Y:S01]  /*6610*/  IMAD R42, R78.reuse, R46, RZ ;  /* 0x0000002e4e2a7224 */ /* 0x040fe200078e02ff */
[----:B------:R-:W-:Y:S01]  /*6620*/  I2IP.S8.S32.SAT R120, R33, R32, R120 ;  /* 0x0000002021787239 */ /* 0x000fe20000001478 */
[----:B------:R-:W-:Y:S01]  /*6630*/  IMAD R40, R81, R82, R40 ;  /* 0x0000005251287224 */ /* 0x000fe200078e0228 */
[----:B------:R-:W-:Y:S01]  /*6640*/  SHF.R.S32.HI R84, RZ, 0x18, R94 ;  /* 0x00000018ff547819 */ /* 0x000fe2000001145e */
[----:B------:R-:W-:Y:S01]  /*6650*/  IMAD R47, R78, R47, RZ ;  /* 0x0000002f4e2f7224 */ /* 0x000fe200078e02ff */
[----:B------:R-:W-:Y:S01]  /*6660*/  I2IP.S8.S32.SAT R121, R43, R38, RZ ;  /* 0x000000262b797239 */ /* 0x000fe200000014ff */
[-C--:B------:R-:W-:Y:S01]  /*6670*/  IMAD R41, R83, R82.reuse, R41 ;  /* 0x0000005253297224 */ /* 0x080fe200078e0229 */
[----:B------:R-:W-:Y:S01]  /*6680*/  PRMT R81, R95, 0x8880, RZ ;  /* 0x000088805f517816 */ /* 0x000fe200000000ff */
[-C--:B------:R-:W-:Y:S01]  /*6690*/  IMAD R42, R85, R82.reuse, R42 ;  /* 0x00000052552a7224 */ /* 0x080fe200078e022a */
[----:B------:R-:W-:Y:S01]  /*66a0*/  SHF.L.U32 R83, R95, 0x10, RZ ;  /* 0x000000105f537819 */ /* 0x000fe200000006ff */
[----:B------:R-:W-:Y:S01]  /*66b0*/  IMAD R47, R84, R82, R47 ;  /* 0x00000052542f7224 */ /* 0x000fe200078e022f */
[----:B------:R-:W-:Y:S01]  /*66c0*/  I2IP.S8.S32.SAT R121, R37, R36, R121 ;  /* 0x0000002425797239 */ /* 0x000fe20000001479 */
[C---:B------:R-:W-:Y:S01]  /*66d0*/  IMAD R44, R78.reuse, R48, RZ ;  /* 0x000000304e2c7224 */ /* 0x040fe200078e02ff */
[----:B------:R-:W-:Y:S01]  /*66e0*/  SHF.R.S32.HI R83, RZ, 0x18, R83 ;  /* 0x00000018ff537819 */ /* 0x000fe20000011453 */
[----:B------:R-:W-:Y:S01]  /*66f0*/  IMAD.SHL.U32 R84, R95, 0x100, RZ ;  /* 0x000001005f547824 */ /* 0x000fe200078e00ff */
[----:B------:R-:W-:Y:S01]  /*6700*/  I2IP.S8.S32.SAT R122, R47, R42, RZ ;  /* 0x0000002a2f7a7239 */ /* 0x000fe200000014ff */
[----:B------:R-:W-:Y:S01]  /*6710*/  IMAD R45, R78, R49, RZ ;  /* 0x000000314e2d7224 */ /* 0x000fe200078e02ff */
[----:B------:R-:W-:Y:S01]  /*6720*/  PRMT R85, R96, 0x8880, RZ ;  /* 0x0000888060557816 */ /* 0x000fe200000000ff */
[----:B------:R-:W-:Y:S01]  /*6730*/  IMAD R44, R81, R82, R44 ;  /* 0x00000052512c7224 */ /* 0x000fe200078e022c */
[----:B------:R-:W-:Y:S01]  /*6740*/  SHF.R.S32.HI R81, RZ, 0x18, R84 ;  /* 0x00000018ff517819 */ /* 0x000fe20000011454 */
[C---:B------:R-:W-:Y:S01]  /*6750*/  IMAD R46, R78.reuse, R50, RZ ;  /* 0x000000324e2e7224 */ /* 0x040fe200078e02ff */
[----:B------:R-:W-:Y:S01]  /*6760*/  I2IP.S8.S32.SAT R122, R41, R40, R122 ;  /* 0x00000028297a7239 */ /* 0x000fe2000000147a */
[----:B------:R-:W-:Y:S01]  /*6770*/  IMAD R45, R83, R82, R45 ;  /* 0x00000052532d7224 */ /* 0x000fe200078e022d */
[----:B------:R-:W-:Y:S01]  /*6780*/  SHF.R.S32.HI R83, RZ, 0x18, R95 ;  /* 0x00000018ff537819 */ /* 0x000fe2000001145f */
[----:B------:R-:W-:Y:S01]  /*6790*/  IMAD R51, R78, R51, RZ ;  /* 0x000000334e337224 */ /* 0x000fe200078e02ff */
[----:B------:R-:W-:Y:S01]  /*67a0*/  SHF.L.U32 R84, R96, 0x8, RZ ;  /* 0x0000000860547819 */ /* 0x000fe200000006ff */
[C---:B------:R-:W-:Y:S02]  /*67b0*/  IMAD R48, R78.reuse, R52, RZ ;  /* 0x000000344e307224 */ /* 0x040fe400078e02ff */
[-C--:B------:R-:W-:Y:S01]  /*67c0*/  IMAD R46, R81, R82.reuse, R46 ;  /* 0x00000052512e7224 */ /* 0x080fe200078e022e */
[----:B------:R-:W-:Y:S01]  /*67d0*/  SHF.R.S32.HI R81, RZ, 0x18, R86 ;  /* 0x00000018ff517819 */ /* 0x000fe20000011456 */
[C---:B------:R-:W-:Y:S01]  /*67e0*/  IMAD R49, R78.reuse, R53, RZ ;  /* 0x000000354e317224 */ /* 0x040fe200078e02ff */
[----:B------:R-:W-:Y:S01]  /*67f0*/  SHF.R.S32.HI R86, RZ, 0x18, R99 ;  /* 0x00000018ff567819 */ /* 0x000fe20000011463 */
[----:B------:R-:W-:Y:S01]  /*6800*/  IMAD R51, R83, R82, R51 ;  /* 0x0000005253337224 */ /* 0x000fe200078e0233 */
[----:B------:R-:W-:Y:S01]  /*6810*/  SHF.R.S32.HI R83, RZ, 0x18, R84 ;  /* 0x00000018ff537819 */ /* 0x000fe20000011454 */
[C---:B------:R-:W-:Y:S01]  /*6820*/  IMAD R50, R78.reuse, R54, RZ ;  /* 0x000000364e327224 */ /* 0x040fe200078e02ff */
[----:B------:R-:W-:Y:S01]  /*6830*/  SHF.R.S32.HI R84, RZ, 0x18, R96 ;  /* 0x00000018ff547819 */ /* 0x000fe20000011460 */
[----:B------:R-:W-:Y:S01]  /*6840*/  IMAD R48, R85, R82, R48 ;  /* 0x0000005255307224 */ /* 0x000fe200078e0230 */
[----:B------:R-:W-:Y:S01]  /*6850*/  I2IP.S8.S32.SAT R123, R51, R46, RZ ;  /* 0x0000002e337b7239 */ /* 0x000fe200000014ff */
[C---:B------:R-:W-:Y:S01]  /*6860*/  IMAD R55, R78.reuse, R55, RZ ;  /* 0x000000374e377224 */ /* 0x040fe200078e02ff */
[----:B------:R-:W-:Y:S01]  /*6870*/  SHF.L.U32 R85, R97, 0x10, RZ ;  /* 0x0000001061557819 */ /* 0x000fe200000006ff */
[----:B------:R-:W-:Y:S01]  /*6880*/  IMAD R49, R81, R82, R49 ;  /* 0x0000005251317224 */ /* 0x000fe200078e0231 */
[----:B------:R-:W-:Y:S01]  /*6890*/  PRMT R81, R97, 0x8880, RZ ;  /* 0x0000888061517816 */ /* 0x000fe200000000ff */
[----:B------:R-:W-:Y:S01]  /*68a0*/  IMAD R52, R78, R56, RZ ;  /* 0x000000384e347224 */ /* 0x000fe200078e02ff */
[----:B------:R-:W-:Y:S01]  /*68b0*/  I2IP.S8.S32.SAT R123, R45, R44, R123 ;  /* 0x0000002c2d7b7239 */ /* 0x000fe2000000147b */
[-C--:B------:R-:W-:Y:S01]  /*68c0*/  IMAD R50, R83, R82.reuse, R50 ;  /* 0x0000005253327224 */ /* 0x080fe200078e0232 */
[----:B------:R-:W-:Y:S01]  /*68d0*/  SHF.R.S32.HI R83, RZ, 0x18, R85 ;  /* 0x00000018ff537819 */ /* 0x000fe20000011455 */
[-C--:B------:R-:W-:Y:S01]  /*68e0*/  IMAD R55, R84, R82.reuse, R55 ;  /* 0x0000005254377224 */ /* 0x080fe200078e0237 */
[----:B------:R-:W-:Y:S01]  /*68f0*/  PRMT R85, R98, 0x8880, RZ ;  /* 0x0000888062557816 */ /* 0x000fe200000000ff */
[----:B------:R-:W-:Y:S01]  /*6900*/  IMAD R52, R81, R82, R52 ;  /* 0x0000005251347224 */ /* 0x000fe200078e0234 */
[----:B------:R-:W-:Y:S01]  /*6910*/  SHF.L.U32 R81, R97, 0x8, RZ ;  /* 0x0000000861517819 */ /* 0x000fe200000006ff */
[C---:B------:R-:W-:Y:S01]  /*6920*/  IMAD R53, R78.reuse, R57, RZ ;  /* 0x000000394e357224 */ /* 0x040fe200078e02ff */
[----:B------:R1:W-:Y:S01]  /*6930*/  STS.128 [R171+0x8200], R120 ;  /* 0x00820078ab007388 */ /* 0x0003e20000000c00 */
[----:B------:R-:W-:Y:S01]  /*6940*/  IMAD R54, R78, R58, RZ ;  /* 0x0000003a4e367224 */ /* 0x000fe200078e02ff */
[----:B------:R-:W-:Y:S01]  /*6950*/  SHF.R.S32.HI R81, RZ, 0x18, R81 ;  /* 0x00000018ff517819 */ /* 0x000fe20000011451 */
[----:B------:R-:W-:Y:S01]  /*6960*/  IMAD R53, R83, R82, R53 ;  /* 0x0000005253357224 */ /* 0x000fe200078e0235 */
[----:B------:R-:W-:Y:S01]  /*6970*/  SHF.L.U32 R84, R98, 0x10, RZ ;  /* 0x0000001062547819 */ /* 0x000fe200000006ff */
[C---:B------:R-:W-:Y:S01]  /*6980*/  IMAD R59, R78.reuse, R59, RZ ;  /* 0x0000003b4e3b7224 */ /* 0x040fe200078e02ff */
[----:B------:R-:W-:Y:S01]  /*6990*/  SHF.R.S32.HI R83, RZ, 0x18, R97 ;  /* 0x00000018ff537819 */ /* 0x000fe20000011461 */
[C---:B------:R-:W-:Y:S01]  /*69a0*/  IMAD R56, R78.reuse, R60, RZ ;  /* 0x0000003c4e387224 */ /* 0x040fe200078e02ff */
[----:B------:R-:W-:Y:S01]  /*69b0*/  I2IP.S8.S32.SAT R124, R55, R50, RZ ;  /* 0x00000032377c7239 */ /* 0x000fe200000014ff */
[----:B------:R-:W-:Y:S01]  /*69c0*/  IMAD R54, R81, R82, R54 ;  /* 0x0000005251367224 */ /* 0x000fe200078e0236 */
[----:B------:R-:W-:Y:S01]  /*69d0*/  SHF.R.S32.HI R84, RZ, 0x18, R84 ;  /* 0x00000018ff547819 */ /* 0x000fe20000011454 */
[----:B------:R-:W-:Y:S01]  /*69e0*/  IMAD R57, R78, R61, RZ ;  /* 0x0000003d4e397224 */ /* 0x000fe200078e02ff */
[----:B------:R-:W-:Y:S01]  /*69f0*/  I2IP.S8.S32.SAT R124, R49, R48, R124 ;  /* 0x00000030317c7239 */ /* 0x000fe2000000147c */
[-C--:B------:R-:W-:Y:S01]  /*6a00*/  IMAD R59, R83, R82.reuse, R59 ;  /* 0x00000052533b7224 */ /* 0x080fe200078e023b */
[----:B------:R-:W-:Y:S01]  /*6a10*/  PRMT R83, R99, 0x8880, RZ ;  /* 0x0000888063537816 */ /* 0x000fe200000000ff */
[-C--:B------:R-:W-:Y:S01]  /*6a20*/  IMAD R56, R85, R82.reuse, R56 ;  /* 0x0000005255387224 */ /* 0x080fe200078e0238 */
[----:B------:R-:W-:Y:S01]  /*6a30*/  SHF.R.S32.HI R81, RZ, 0x18, R98 ;  /* 0x00000018ff517819 */ /* 0x000fe20000011462 */
[----:B------:R-:W-:Y:S01]  /*6a40*/  IMAD R57, R84, R82, R57 ;  /* 0x0000005254397224 */ /* 0x000fe200078e0239 */
[----:B------:R-:W-:Y:S01]  /*6a50*/  I2IP.S8.S32.SAT R125, R59, R54, RZ ;  /* 0x000000363b7d7239 */ /* 0x000fe200000014ff */
[C---:B------:R-:W-:Y:S01]  /*6a60*/  IMAD R58, R78.reuse, R62, RZ ;  /* 0x0000003e4e3a7224 */ /* 0x040fe200078e02ff */
[C---:B------:R-:W-:Y:S01]  /*6a70*/  SHF.L.U32 R85, R99.reuse, 0x8, RZ ;  /* 0x0000000863557819 */ /* 0x040fe200000006ff */
[----:B------:R-:W-:Y:S01]  /*6a80*/  IMAD.U32 R84, R99, 0x10000, RZ ;  /* 0x0001000063547824 */ /* 0x000fe200078e00ff */
[----:B------:R-:W-:Y:S01]  /*6a90*/  I2IP.S8.S32.SAT R125, R53, R52, R125 ;  /* 0x00000034357d7239 */ /* 0x000fe2000000147d */
[C---:B------:R-:W-:Y:S01]  /*6aa0*/  IMAD R63, R78.reuse, R63, RZ ;  /* 0x0000003f4e3f7224 */ /* 0x040fe200078e02ff */
[----:B------:R-:W-:Y:S01]  /*6ab0*/  SHF.R.S32.HI R85, RZ, 0x18, R85 ;  /* 0x00000018ff557819 */ /* 0x000fe20000011455 */
[C---:B------:R-:W-:Y:S01]  /*6ac0*/  IMAD R60, R78.reuse, R64, RZ ;  /* 0x000000404e3c7224 */ /* 0x040fe200078e02ff */
[----:B------:R-:W-:Y:S01]  /*6ad0*/  SHF.R.S32.HI R84, RZ, 0x18, R84 ;  /* 0x00000018ff547819 */ /* 0x000fe20000011454 */
[-C--:B------:R-:W-:Y:S02]  /*6ae0*/  IMAD R58, R87, R82.reuse, R58 ;  /* 0x00000052573a7224 */ /* 0x080fe400078e023a */
[C---:B------:R-:W-:Y:S02]  /*6af0*/  IMAD R61, R78.reuse, R65, RZ ;  /* 0x000000414e3d7224 */ /* 0x040fe400078e02ff */
[-C--:B------:R-:W-:Y:S02]  /*6b00*/  IMAD R63, R81, R82.reuse, R63 ;  /* 0x00000052513f7224 */ /* 0x080fe400078e023f */
[----:B------:R-:W-:Y:S02]  /*6b10*/  IMAD R60, R83, R82, R60 ;  /* 0x00000052533c7224 */ /* 0x000fe400078e023c */
[----:B------:R-:W-:Y:S01]  /*6b20*/  IMAD R62, R78, R66, RZ ;  /* 0x000000424e3e7224 */ /* 0x000fe200078e02ff */
[----:B------:R-:W-:Y:S01]  /*6b30*/  I2IP.S8.S32.SAT R126, R63, R58, RZ ;  /* 0x0000003a3f7e7239 */ /* 0x000fe200000014ff */
[----:B------:R-:W-:Y:S02]  /*6b40*/  IMAD R61, R84, R82, R61 ;  /* 0x00000052543d7224 */ /* 0x000fe400078e023d */
[----:B------:R-:W-:Y:S01]  /*6b50*/  IMAD R67, R78, R67, RZ ;  /* 0x000000434e437224 */ /* 0x000fe200078e02ff */
[----:B------:R-:W-:Y:S01]  /*6b60*/  I2IP.S8.S32.SAT R126, R57, R56, R126 ;  /* 0x00000038397e7239 */ /* 0x000fe2000000147e */
[-C--:B------:R-:W-:Y:S02]  /*6b70*/  IMAD R62, R85, R82.reuse, R62 ;  /* 0x00000052553e7224 */ /* 0x080fe400078e023e */
[----:B------:R-:W-:Y:S05]  /*6b80*/  IMAD R67, R86, R82, R67 ;  /* 0x0000005256437224 */ /* 0x000fea00078e0243 */
[----:B------:R-:W-:Y:S04]  /*6b90*/  I2IP.S8.S32.SAT R127, R67, R62, RZ ;  /* 0x0000003e437f7239 */ /* 0x000fe800000014ff */
[----:B------:R-:W-:Y:S05]  /*6ba0*/  I2IP.S8.S32.SAT R127, R61, R60, R127 ;  /* 0x0000003c3d7f7239 */ /* 0x000fea000000147f */
[----:B------:R1:W-:Y:S01]  /*6bb0*/  STS.128 [R170+0x8200], R124 ;  /* 0x0082007caa007388 */ /* 0x0003e20000000c00 */
[----:B------:R-:W-:Y:S01]  /*6bc0*/  @!PT LDS RZ, [RZ] ;  /* 0x00000000fffff984 */ /* 0x000fe20000000800 */
[----:B------:R-:W-:Y:S01]  /*6bd0*/  @!PT LDS RZ, [RZ] ;  /* 0x00000000fffff984 */ /* 0x000fe20000000800 */
[----:B------:R-:W-:Y:S01]  /*6be0*/  @!PT LDS RZ, [RZ] ;  /* 0x00000000fffff984 */ /* 0x000fe20000000800 */
[----:B------:R-:W-:Y:S01]  /*6bf0*/  @!PT LDS RZ, [RZ] ;  /* 0x00000000fffff984 */ /* 0x000fe20000000800 */
[----:B------:R2:W-:Y:S07]  /*6c00*/  MEMBAR.ALL.CTA ;  /* 0x0000000000007992 */ /* 0x0005ee0000008000 */
[----:B--2---:R-:W2:Y:S02]  /*6c10*/  FENCE.VIEW.ASYNC.S ;  /* 0x00000000000073c6 */ /* 0x004ea40000000000 */
[----:B--2---:R-:W-:Y:S06]  /*6c20*/  BAR.SYNC.DEFER_BLOCKING 0x1, 0x80 ;  /* 0x0042000000007b1d */ /* 0x004fec0000010000 */
[----:B------:R-:W-:Y:S05]  /*6c30*/  @P0 BRA `(.L_x_96) ;  /* 0x0000000000280947 */ /* 0x000fea0003800000 */
[----:B------:R-:W-:Y:S02]  /*6c40*/  UIADD3 UR4, UPT, UPT, UR49, 0x8200, URZ ;  /* 0x0000820031047890 */ /* 0x000fe4000fffe0ff */
[----:B------:R-:W-:Y:S01]  /*6c50*/  UIADD3 UR6, UP0, UPT, UR52, 0x680, URZ ;  /* 0x0000068034067890 */ /* 0x000fe2000ff1e0ff */
[----:B------:R-:W-:Y:S03]  /*6c60*/  UMOV UR43, UR36 ;  /* 0x00000024002b7c82 */ /* 0x000fe60008000000 */
[----:B------:R-:W-:Y:S01]  /*6c70*/  MOV R166, UR4 ;  /* 0x0000000400a67c02 */ /* 0x000fe20008000f00 */
[----:B------:R-:W-:Y:S03]  /*6c80*/  UIADD3.X UR7, UPT, UPT, URZ, UR53, URZ, UP0, !UPT ;  /* 0x00000035ff077290 */ /* 0x000fe600087fe4ff */
[----:B------:R-:W-:Y:S11]  /*6c90*/  R2UR UR40, R166 ;  /* 0x00000000a62872ca */ /* 0x000ff600000e0000 */
[----:B------:R-:W-:Y:S02]  /*6ca0*/  @!UPT UIADD3 URZ, UPT, UPT, URZ, URZ, URZ ;  /* 0x000000fffffff290 */ /* 0x000fe4000fffe0ff */
[----:B------:R2:W-:Y:S01]  /*6cb0*/  UTMASTG.3D [UR40], [UR6] ;  /* 0x00000028060073b5 */ /* 0x0005e20008010000 */
[----:B------:R0:W-:Y:S01]  /*6cc0*/  UTMACMDFLUSH ;  /* 0x00000000000079b7 */ /* 0x0001e20000000000 */
[----:B--2---:R-:W-:Y:S04]  /*6cd0*/  DEPBAR.LE SB0, 0x1 ;  /* 0x000080400000791a */ /* 0x004fe80000000000 */
.L_x_96:
[----:B------:R-:W-:Y:S05]  /*6ce0*/  BSYNC.RECONVERGENT B0 ;  /* 0x0000000000007941 */ /* 0x000fea0003800200 */
.L_x_95:
[----:B------:R-:W-:Y:S06]  /*6cf0*/  BAR.SYNC.DEFER_BLOCKING 0x1, 0x80 ;  /* 0x0042000000007b1d */ /* 0x000fec0000010000 */
[----:B------:R-:W2:Y:S01]  /*6d00*/  @P6 SYNCS.PHASECHK.TRANS64.TRYWAIT P0, [R118+URZ+0x30], R119 ;  /* 0x00003077760065a7 */ /* 0x000ea200080011ff */
[----:B------:R-:W-:Y:S01]  /*6d10*/  BSSY B1, `(.L_x_97) ;  /* 0x0000023000017945 */ /* 0x000fe20003800000 */
[----:B--2---:R-:W-:Y:S03]  /*6d20*/  @P6 SEL R109, RZ, 0x1, !P0 ;  /* 0x00000001ff6d6807 */ /* 0x004fe60004000000 */
[----:B------:R-:W-:Y:S05]  /*6d30*/  @!P6 BRA `(.L_x_98) ;  /* 0x000000000080e947 */ /* 0x000fea0003800000 */
[----:B------:R-:W-:Y:S01]  /*6d40*/  ISETP.NE.AND P1, PT, R110, RZ, PT ;  /* 0x000000ff6e00720c */ /* 0x000fe20003f25270 */
[----:B------:R-:W-:Y:S01]  /*6d50*/  BSSY B0, `(.L_x_99) ;  /* 0x000000a000007945 */ /* 0x000fe20003800000 */
[----:B------:R-:W-:Y:S11]  /*6d60*/  ISETP.NE.AND P0, PT, R109, RZ, PT ;  /* 0x000000ff6d00720c */ /* 0x000ff60003f05270 */
[----:B------:R-:W-:Y:S04]  /*6d70*/  @P1 IMAD R5, R160, 0x2000, R111 ;  /* 0x00002000a0051824 */ /* 0x000fe800078e026f */
[--C-:B------:R-:W-:Y:S01]  /*6d80*/  @P1 IMAD.IADD R4, R165, 0x1, R5.reuse ;  /* 0x00000001a5041824 */ /* 0x100fe200078e0205 */
[----:B------:R-:W-:Y:S01]  /*6d90*/  @P1 IADD3 R2, PT, PT, R164, R5, RZ ;  /* 0x00000005a4021210 */ /* 0x000fe20007ffe0ff */
[----:B------:R-:W-:Y:S01]  /*6da0*/  @P1 IMAD.IADD R0, R116, 0x1, R5 ;  /* 0x0000000174001824 */ /* 0x000fe200078e0205 */
[----:B------:R-:W-:Y:S06]  /*6db0*/  @P0 BRA `(.L_x_100) ;  /* 0x00000000000c0947 */ /* 0x000fec0003800000 */
[----:B------:R-:W-:Y:S04]  /*6dc0*/  SHF.L.U32 R3, R159, 0x1f, RZ ;  /* 0x0000001f9f037819 */ /* 0x000fe800000006ff */
[----:B------:R-:W2:Y:S02]  /*6dd0*/  SYNCS.PHASECHK.TRANS64.TRYWAIT P0, [R118+URZ+0x30], R3 ;  /* 0x00003003760075a7 */ /* 0x000ea400080011ff */
[----:B--2---:R-:W-:Y:S05]  /*6de0*/  @!P0 BRA `(.L_x_101) ;  /* 0x0000004800e88947 */ /* 0x004fea0003800000 */
.L_x_100:
[----:B------:R-:W-:Y:S05]  /*6df0*/  BSYNC B0 ;  /* 0x0000000000007941 */ /* 0x000fea0003800000 */
.L_x_99:
[----:B------:R-:W-:Y:S01]  /*6e00*/  ISETP.NE.AND P0, PT, R110, RZ, PT ;  /* 0x000000ff6e00720c */ /* 0x000fe20003f05270 */
[----:B--2---:R-:W-:Y:S02]  /*6e10*/  VIADD R118, R118, 0x50 ;  /* 0x0000005076767836 */ /* 0x004fe40000000000 */
[----:B------:R-:W-:Y:S02]  /*6e20*/  IMAD.U32 R3, RZ, RZ, UR37 ;  /* 0x00000025ff037e24 */ /* 0x000fe4000f8e00ff */
[----:B------:R-:W-:Y:S03]  /*6e30*/  VIADD R160, R160, 0x1 ;  /* 0x00000001a0a07836 */ /* 0x000fe60000000000 */
[----:B------:R-:W-:Y:S05]  /*6e40*/  PRMT R3, R3, 0x654, R118 ;  /* 0x0000065403037816 */ /* 0x000fea0000000076 */
[----:B------:R2:W3:Y:S04]  /*6e50*/  @P0 LDS.128 R100, [R5+0x200] ;  /* 0x0002000005640984 */ /* 0x0004e80000000c00 */
[----:B------:R2:W4:Y:S04]  /*6e60*/  @P0 LDS.128 R88, [R4+0x200] ;  /* 0x0002000004580984 */ /* 0x0005280000000c00 */
        /* <DEDUP_REMOVED lines=9> */
[----:B------:R-:W-:Y:S02]  /*6f00*/  SEL R6, RZ, 0x1, P0 ;  /* 0x00000001ff067807 */ /* 0x000fe40000000000 */
[----:B------:R-:W-:Y:S02]  /*6f10*/  SEL R160, R160, RZ, P0 ;  /* 0x000000ffa0a07207 */ /* 0x000fe40000000000 */
[----:B------:R-:W-:Y:S01]  /*6f20*/  LOP3.LUT R159, R159, R6, RZ, 0x3c, !PT ;  /* 0x000000069f9f7212 */ /* 0x000fe200078e3cff */
[----:B-----5:R2:W-:Y:S06]  /*6f30*/  SYNCS.ARRIVE.TRANS64.RED.A1T0 RZ, [R3+URZ], RZ ;  /* 0x000000ff03ff79a7 */ /* 0x0205ec00081004ff */
.L_x_98:
[----:B------:R-:W-:Y:S05]  /*6f40*/  BSYNC B1 ;  /* 0x0000000000017941 */ /* 0x000fea0003800000 */
.L_x_97:
[----:B--2---:R-:W-:Y:S05]  /*6f50*/  VIADD R3, R80, 0x40 ;  /* 0x0000004050037836 */ /* 0x004fea0000000000 */
[----:B------:R-:W-:Y:S04]  /*6f60*/  SHF.R.U32.HI R3, RZ, 0x15, R3 ;  /* 0x00000015ff037819 */ /* 0x000fe80000011603 */
[----:B------:R-:W-:Y:S11]  /*6f70*/  LOP3.LUT P0, RZ, R3, 0x3, R154, 0x48, !PT ;  /* 0x0000000303ff7812 */ /* 0x000ff6000780489a */
[----:B------:R-:W-:Y:S02]  /*6f80*/  @!UPT UIADD3 URZ, UPT, UPT, URZ, URZ, URZ ;  /* 0x000000fffffff290 */ /* 0x000fe4000fffe0ff */
[----:B------:R-:W-:Y:S05]  /*6f90*/  @!P0 BRA `(.L_x_102) ;  /* 0x0000000000408947 */ /* 0x000fea0003800000 */
[----:B------:R-:W2:Y:S01]  /*6fa0*/  LDCU.64 UR8, c[0x4][0x78] ;  /* 0x01000f00ff0877ac */ /* 0x000ea20008000a00 */
[----:B------:R-:W-:Y:S01]  /*6fb0*/  MOV R3, 0x0 ;  /* 0x0000000000037802 */ /* 0x000fe20000000f00 */
[----:B------:R-:W-:Y:S02]  /*6fc0*/  HFMA2 R12, -RZ, RZ, 0, 5.9604644775390625e-08 ;  /* 0x00000001ff0c7431 */ /* 0x000fe400000001ff */
[----:B------:R-:W-:Y:S02]  /*6fd0*/  IMAD.MOV.U32 R8, RZ, RZ, 0x192 ;  /* 0x00000192ff087424 */ /* 0x000fe400078e00ff */
[----:B------:R-:W-:Y:S01]  /*6fe0*/  IMAD.MOV.U32 R13, RZ, RZ, RZ ;  /* 0x000000ffff0d7224 */ /* 0x000fe200078e00ff */
[----:B------:R-:W5:Y:S01]  /*6ff0*/  LDCU.64 UR6, c[0x4][0x80] ;  /* 0x01001000ff0677ac */ /* 0x000f620008000a00 */
[----:B------:R-:W1:Y:S01]  /*7000*/  LDC.64 R2, c[0x4][R3] ;  /* 0x0100000003027b82 */ /* 0x000e620000000a00 */
[----:B------:R-:W3:Y:S01]  /*7010*/  LDCU.64 UR4, c[0x4][0x18] ;  /* 0x01000300ff0477ac */ /* 0x000ee20008000a00 */
[----:B--2---:R-:W-:Y:S01]  /*7020*/  MOV R5, UR9 ;  /* 0x0000000900057c02 */ /* 0x004fe20008000f00 */
[----:B------:R-:W-:Y:S01]  /*7030*/  IMAD.U32 R4, RZ, RZ, UR8 ;  /* 0x00000008ff047e24 */ /* 0x000fe2000f8e00ff */
[----:B-----5:R-:W-:Y:S01]  /*7040*/  MOV R7, UR7 ;  /* 0x0000000700077c02 */ /* 0x020fe20008000f00 */
[----:B------:R-:W-:Y:S01]  /*7050*/  IMAD.U32 R6, RZ, RZ, UR6 ;  /* 0x00000006ff067e24 */ /* 0x000fe2000f8e00ff */
[----:B---3--:R-:W-:Y:S01]  /*7060*/  MOV R11, UR5 ;  /* 0x00000005000b7c02 */ /* 0x008fe20008000f00 */
[----:B------:R-:W-:Y:S02]  /*7070*/  IMAD.U32 R10, RZ, RZ, UR4 ;  /* 0x00000004ff0a7e24 */ /* 0x000fe4000f8e00ff */
[----:B------:R-:W-:Y:S07]  /*7080*/  LEPC R20, `(.L_x_102) ;  /* 0x000000001014794e */ /* 0x000fee0000000000 */
[----:B-1--4-:R-:W-:Y:S05]  /*7090*/  CALL.ABS.NOINC R2 ;  /* 0x0000000002007343 */ /* 0x012fea0003c00000 */
.L_x_102:
[----:B------:R-:W-:Y:S05]  /*70a0*/  WARPSYNC.ALL ;  /* 0x0000000000007948 */ /* 0x000fea0003800000 */
[----:B------:R-:W-:Y:S01]  /*70b0*/  R2UR UR4, R80 ;  /* 0x00000000500472ca */ /* 0x000fe200000e0000 */
[----:B------:R-:W-:Y:S01]  /*70c0*/  BSSY.RECONVERGENT B0, `(.L_x_103) ;  /* 0x000011c000007945 */ /* 0x000fe20003800200 */
[C---:B---3--:R-:W-:Y:S02]  /*70d0*/  PRMT R81, R100.reuse, 0x8880, RZ ;  /* 0x0000888064517816 */ /* 0x048fe400000000ff */
[C---:B------:R-:W-:Y:S02]  /*70e0*/  SHF.L.U32 R84, R100.reuse, 0x8, RZ ;  /* 0x0000000864547819 */ /* 0x040fe400000006ff */
[----:B------:R-:W-:Y:S02]  /*70f0*/  SHF.L.U32 R83, R100, 0x10, RZ ;  /* 0x0000001064537819 */ /* 0x000fe400000006ff */
[----:B------:R-:W-:Y:S02]  /*7100*/  SHF.R.S32.HI R84, RZ, 0x18, R84 ;  /* 0x00000018ff547819 */ /* 0x000fe40000011454 */
[----:B------:R-:W-:Y:S02]  /*7110*/  SHF.R.S32.HI R83, RZ, 0x18, R83 ;  /* 0x00000018ff537819 */ /* 0x000fe40000011453 */
[----:B------:R-:W-:Y:S01]  /*7120*/  ISETP.NE.AND P0, PT, R167, RZ, PT ;  /* 0x000000ffa700720c */ /* 0x000fe20003f05270 */
[----:B------:R-:W2:Y:S01]  /*7130*/  LDTM.x64 R4, tmem[UR4+0x40] ;  /* 0x00004004000479ee */ /* 0x000ea20008340000 */
[----:B------:R-:W-:Y:S01]  /*7140*/  ISETP.NE.AND P6, PT, R117, RZ, PT ;  /* 0x000000ff7500720c */ /* 0x000fe20003fc5270 */
[C---:B--2---:R-:W-:Y:S02]  /*7150*/  IMAD R0, R78.reuse, R4, RZ ;  /* 0x000000044e007224 */ /* 0x044fe400078e02ff */
[C---:B------:R-:W-:Y:S02]  /*7160*/  IMAD R3, R78.reuse, R6, RZ ;  /* 0x000000064e037224 */ /* 0x040fe400078e02ff */
[C---:B------:R-:W-:Y:S02]  /*7170*/  IMAD R4, R78.reuse, R8, RZ ;  /* 0x000000084e047224 */ /* 0x040fe400078e02ff */
[C---:B------:R-:W-:Y:S02]  /*7180*/  IMAD R6, R78.reuse, R10, RZ ;  /* 0x0000000a4e067224 */ /* 0x040fe400078e02ff */
[C---:B------:R-:W-:Y:S02]  /*7190*/  IMAD R2, R78.reuse, R5, RZ ;  /* 0x000000054e027224 */ /* 0x040fe400078e02ff */
[C---:B------:R-:W-:Y:S02]  /*71a0*/  IMAD R8, R78.reuse, R12, RZ ;  /* 0x0000000c4e087224 */ /* 0x040fe400078e02ff */
[C---:B------:R-:W-:Y:S02]  /*71b0*/  IMAD R10, R78.reuse, R14, RZ ;  /* 0x0000000e4e0a7224 */ /* 0x040fe400078e02ff */
[C---:B------:R-:W-:Y:S02]  /*71c0*/  IMAD R5, R78.reuse, R9, RZ ;  /* 0x000000094e057224 */ /* 0x040fe400078e02ff */
[----:B------:R-:W-:Y:S01]  /*71d0*/  IMAD R0, R81, R82, R0 ;  /* 0x0000005251007224 */ /* 0x000fe200078e0200 */
[----:B------:R-:W-:Y:S01]  /*71e0*/  SHF.L.U32 R81, R101, 0x8, RZ ;  /* 0x0000000865517819 */ /* 0x000fe200000006ff */
[C---:B------:R-:W-:Y:S02]  /*71f0*/  IMAD R12, R78.reuse, R16, RZ ;  /* 0x000000104e0c7224 */ /* 0x040fe400078e02ff */
[C---:B------:R-:W-:Y:S01]  /*7200*/  IMAD R14, R78.reuse, R18, RZ ;  /* 0x000000124e0e7224 */ /* 0x040fe200078e02ff */
[----:B------:R-:W-:Y:S01]  /*7210*/  SHF.R.S32.HI R81, RZ, 0x18, R81 ;  /* 0x00000018ff517819 */ /* 0x000fe20000011451 */
[C---:B------:R-:W-:Y:S02]  /*7220*/  IMAD R9, R78.reuse, R13, RZ ;  /* 0x0000000d4e097224 */ /* 0x040fe400078e02ff */
[C---:B------:R-:W-:Y:S02]  /*7230*/  IMAD R16, R78.reuse, R20, RZ ;  /* 0x000000144e107224 */ /* 0x040fe400078e02ff */
[C---:B------:R-:W-:Y:S02]  /*7240*/  IMAD R18, R78.reuse, R22, RZ ;  /* 0x000000164e127224 */ /* 0x040fe400078e02ff */
[C---:B------:R-:W-:Y:S02]  /*7250*/  IMAD R13, R78.reuse, R17, RZ ;  /* 0x000000114e0d7224 */ /* 0x040fe400078e02ff */
[C---:B------:R-:W-:Y:S02]  /*7260*/  IMAD R20, R78.reuse, R24, RZ ;  /* 0x000000184e147224 */ /* 0x040fe400078e02ff */
[C---:B------:R-:W-:Y:S02]  /*7270*/  IMAD R22, R78.reuse, R26, RZ ;  /* 0x0000001a4e167224 */ /* 0x040fe400078e02ff */
[----:B------:R-:W-:Y:S01]  /*7280*/  IMAD R2, R83, R82, R2 ;  /* 0x0000005253027224 */ /* 0x000fe200078e0202 */
[----:B------:R-:W-:Y:S01]  /*7290*/  SHF.R.S32.HI R83, RZ, 0x18, R101 ;  /* 0x00000018ff537819 */ /* 0x000fe20000011465 */
[C---:B------:R-:W-:Y:S02]  /*72a0*/  IMAD R17, R78.reuse, R21, RZ ;  /* 0x000000154e117224 */ /* 0x040fe400078e02ff */
[C---:B------:R-:W-:Y:S02]  /*72b0*/  IMAD R24, R78.reuse, R28, RZ ;  /* 0x0000001c4e187224 */ /* 0x040fe400078e02ff */
[C---:B------:R-:W-:Y:S02]  /*72c0*/  IMAD R26, R78.reuse, R30, RZ ;  /* 0x0000001e4e1a7224 */ /* 0x040fe400078e02ff */
[C---:B------:R-:W-:Y:S02]  /*72d0*/  IMAD R21, R78.reuse, R25, RZ ;  /* 0x000000194e157224 */ /* 0x040fe400078e02ff */
[C---:B------:R-:W-:Y:S02]  /*72e0*/  IMAD R28, R78.reuse, R32, RZ ;  /* 0x000000204e1c7224 */ /* 0x040fe400078e02ff */
[----:B------:R-:W-:Y:S02]  /*72f0*/  IMAD R30, R78, R34, RZ ;  /* 0x000000224e1e7224 */ /* 0x000fe400078e02ff */
[----:B------:R-:W-:Y:S02]  /*7300*/  IMAD R3, R84, R82, R3 ;  /* 0x0000005254037224 */ /* 0x000fe400078e0203 */
[C---:B------:R-:W-:Y:S02]  /*7310*/  IMAD R25, R78.reuse, R29, RZ ;  /* 0x0000001d4e197224 */ /* 0x040fe400078e02ff */
        /* <DEDUP_REMOVED lines=14> */
[C---:B------:R-:W-:Y:S01]  /*7400*/  IMAD R60, R78.reuse, R64, RZ ;  /* 0x000000404e3c7224 */ /* 0x040fe200078e02ff */
[----:B------:R-:W-:Y:S01]  /*7410*/  SHF.R.S32.HI R64, RZ, 0x18, R100 ;  /* 0x00000018ff407819 */ /* 0x000fe20000011464 */
[C---:B------:R-:W-:Y:S02]  /*7420*/  IMAD R34, R78.reuse, R38, RZ ;  /* 0x000000264e227224 */ /* 0x040fe400078e02ff */
[C---:B------:R-:W-:Y:S02]  /*7430*/  IMAD R38, R78.reuse, R42, RZ ;  /* 0x0000002a4e267224 */ /* 0x040fe400078e02ff */
[C---:B------:R-:W-:Y:S02]  /*7440*/  IMAD R57, R78.reuse, R61, RZ ;  /* 0x0000003d4e397224 */ /* 0x040fe400078e02ff */
[C---:B------:R-:W-:Y:S01]  /*7450*/  IMAD R61, R78.reuse, R65, RZ ;  /* 0x000000414e3d7224 */ /* 0x040fe200078e02ff */
[C---:B------:R-:W-:Y:S01]  /*7460*/  PRMT R65, R101.reuse, 0x8880, RZ ;  /* 0x0000888065417816 */ /* 0x040fe200000000ff */
[C---:B------:R-:W-:Y:S02]  /*7470*/  IMAD R42, R78.reuse, R46, RZ ;  /* 0x0000002e4e2a7224 */ /* 0x040fe400078e02ff */
[C---:B------:R-:W-:Y:S02]  /*7480*/  IMAD R46, R78.reuse, R50, RZ ;  /* 0x000000324e2e7224 */ /* 0x040fe400078e02ff */
[C---:B------:R-:W-:Y:S02]  /*7490*/  IMAD R51, R78.reuse, R51, RZ ;  /* 0x000000334e337224 */ /* 0x040fe400078e02ff */
[C---:B------:R-:W-:Y:S02]  /*74a0*/  IMAD R50, R78.reuse, R54, RZ ;  /* 0x000000364e327224 */ /* 0x040fe400078e02ff */
[C---:B------:R-:W-:Y:S02]  /*74b0*/  IMAD R54, R78.reuse, R58, RZ ;  /* 0x0000003a4e367224 */ /* 0x040fe400078e02ff */
[C---:B------:R-:W-:Y:S02]  /*74c0*/  IMAD R58, R78.reuse, R62, RZ ;  /* 0x0000003e4e3a7224 */ /* 0x040fe400078e02ff */
[C---:B------:R-:W-:Y:S01]  /*74d0*/  IMAD R62, R78.reuse, R66, RZ ;  /* 0x000000424e3e7224 */ /* 0x040fe200078e02ff */
[----:B------:R-:W-:Y:S01]  /*74e0*/  SHF.L.U32 R66, R101, 0x10, RZ ;  /* 0x0000001065427819 */ /* 0x000fe200000006ff */
[C---:B------:R-:W-:Y:S02]  /*74f0*/  IMAD R7, R78.reuse, R7, RZ ;  /* 0x000000074e077224 */ /* 0x040fe400078e02ff */
[----:B------:R-:W-:Y:S01]  /*7500*/  IMAD R11, R78, R11, RZ ;  /* 0x0000000b4e0b7224 */ /* 0x000fe200078e02ff */
[----:B------:R-:W-:Y:S01]  /*7510*/  SHF.R.S32.HI R66, RZ, 0x18, R66 ;  /* 0x00000018ff427819 */ /* 0x000fe20000011442 */
[-C--:B------:R-:W-:Y:S01]  /*7520*/  IMAD R7, R64, R82.reuse, R7 ;  /* 0x0000005240077224 */ /* 0x080fe200078e0207 */
[C---:B------:R-:W-:Y:S01]  /*7530*/  PRMT R64, R102.reuse, 0x8880, RZ ;  /* 0x0000888066407816 */ /* 0x040fe200000000ff */
[-C--:B------:R-:W-:Y:S01]  /*7540*/  IMAD R4, R65, R82.reuse, R4 ;  /* 0x0000005241047224 */ /* 0x080fe200078e0204 */
[----:B------:R-:W-:Y:S01]  /*7550*/  SHF.L.U32 R65, R102, 0x10, RZ ;  /* 0x0000001066417819 */ /* 0x000fe200000006ff */
[-C--:B------:R-:W-:Y:S02]  /*7560*/  IMAD R5, R66, R82.reuse, R5 ;  /* 0x0000005242057224 */ /* 0x080fe400078e0205 */
[-C--:B------:R-:W-:Y:S01]  /*7570*/  IMAD R6, R81, R82.reuse, R6 ;  /* 0x0000005251067224 */ /* 0x080fe200078e0206 */
[----:B------:R-:W-:Y:S01]  /*7580*/  I2IP.S8.S32.SAT R81, R7, R3, RZ ;  /* 0x0000000307517239 */ /* 0x000fe200000014ff */
[----:B------:R-:W-:Y:S01]  /*7590*/  IMAD R11, R83, R82, R11 ;  /* 0x00000052530b7224 */ /* 0x000fe200078e020b */
[----:B------:R-:W-:Y:S01]  /*75a0*/  SHF.L.U32 R7, R102, 0x8, RZ ;  /* 0x0000000866077819 */ /* 0x000fe200000006ff */
[C---:B------:R-:W-:Y:S01]  /*75b0*/  IMAD R15, R78.reuse, R15, RZ ;  /* 0x0000000f4e0f7224 */ /* 0x040fe200078e02ff */
[----:B------:R-:W-:Y:S01]  /*75c0*/  MOV R3, R64 ;  /* 0x0000004000037202 */ /* 0x000fe20000000f00 */
[C---:B------:R-:W-:Y:S01]  /*75d0*/  IMAD R19, R78.reuse, R19, RZ ;  /* 0x000000134e137224 */ /* 0x040fe200078e02ff */
[----:B------:R-:W-:Y:S01]  /*75e0*/  I2IP.S8.S32.SAT R11, R11, R6, RZ ;  /* 0x000000060b0b7239 */ /* 0x000fe200000014ff */
[C---:B------:R-:W-:Y:S01]  /*75f0*/  IMAD R23, R78.reuse, R23, RZ ;  /* 0x000000174e177224 */ /* 0x040fe200078e02ff */
[----:B------:R-:W-:Y:S01]  /*7600*/  SHF.R.S32.HI R6, RZ, 0x18, R65 ;  /* 0x00000018ff067819 */ /* 0x000fe20000011441 */
[----:B------:R-:W-:Y:S01]  /*7610*/  IMAD R8, R3, R82, R8 ;  /* 0x0000005203087224 */ /* 0x000fe200078e0208 */
[----:B------:R-:W-:Y:S01]  /*7620*/  SHF.R.S32.HI R7, RZ, 0x18, R7 ;  /* 0x00000018ff077819 */ /* 0x000fe20000011407 */
[----:B------:R-:W-:Y:S01]  /*7630*/  IMAD R27, R78, R27, RZ ;  /* 0x0000001b4e1b7224 */ /* 0x000fe200078e02ff */
[----:B------:R-:W-:Y:S01]  /*7640*/  I2IP.S8.S32.SAT R84, R2, R0, R81 ;  /* 0x0000000002547239 */ /* 0x000fe20000001451 */
[-C--:B------:R-:W-:Y:S01]  /*7650*/  IMAD R9, R6, R82.reuse, R9 ;  /* 0x0000005206097224 */ /* 0x080fe200078e0209 */
[----:B------:R-:W-:Y:S01]  /*7660*/  SHF.L.U32 R2, R103, 0x10, RZ ;  /* 0x0000001067027819 */ /* 0x000fe200000006ff */
[----:B------:R-:W-:Y:S01]  /*7670*/  IMAD R10, R7, R82, R10 ;  /* 0x00000052070a7224 */ /* 0x000fe200078e020a */
[----:B------:R-:W-:Y:S01]  /*7680*/  SHF.R.S32.HI R0, RZ, 0x18, R102 ;  /* 0x00000018ff007819 */ /* 0x000fe20000011466 */
[C---:B------:R-:W-:Y:S01]  /*7690*/  IMAD R31, R78.reuse, R31, RZ ;  /* 0x0000001f4e1f7224 */ /* 0x040fe200078e02ff */
[----:B------:R-:W-:Y:S01]  /*76a0*/  I2IP.S8.S32.SAT R85, R5, R4, R11 ;  /* 0x0000000405557239 */ /* 0x000fe2000000140b */
[----:B------:R-:W-:Y:S01]  /*76b0*/  IMAD R35, R78, R35, RZ ;  /* 0x000000234e237224 */ /* 0x000fe200078e02ff */
[C---:B------:R-:W-:Y:S01]  /*76c0*/  PRMT R3, R103.reuse, 0x8880, RZ ;  /* 0x0000888067037816 */ /* 0x040fe200000000ff */
[-C--:B------:R-:W-:Y:S01]  /*76d0*/  IMAD R15, R0, R82.reuse, R15 ;  /* 0x00000052000f7224 */ /* 0x080fe200078e020f */
[----:B------:R-:W-:Y:S01]  /*76e0*/  SHF.L.U32 R5, R103, 0x8, RZ ;  /* 0x0000000867057819 */ /* 0x000fe200000006ff */
[C---:B------:R-:W-:Y:S01]  /*76f0*/  IMAD R39, R78.reuse, R39, RZ ;  /* 0x000000274e277224 */ /* 0x040fe200078e02ff */
[----:B------:R-:W-:Y:S01]  /*7700*/  SHF.R.S32.HI R2, RZ, 0x18, R2 ;  /* 0x00000018ff027819 */ /* 0x000fe20000011402 */
[-C--:B------:R-:W-:Y:S01]  /*7710*/  IMAD R12, R3, R82.reuse, R12 ;  /* 0x00000052030c7224 */ /* 0x080fe200078e020c */
[----:B------:R-:W-:Y:S01]  /*7720*/  SHF.R.S32.HI R5, RZ, 0x18, R5 ;  /* 0x00000018ff057819 */ /* 0x000fe20000011405 */
[----:B------:R-:W-:Y:S01]  /*7730*/  IMAD R43, R78, R43, RZ ;  /* 0x0000002b4e2b7224 */ /* 0x000fe200078e02ff */
[----:B------:R-:W-:Y:S01]  /*7740*/  SHF.R.S32.HI R4, RZ, 0x18, R103 ;  /* 0x00000018ff047819 */ /* 0x000fe20000011467 */
[-C--:B------:R-:W-:Y:S01]  /*7750*/  IMAD R13, R2, R82.reuse, R13 ;  /* 0x00000052020d7224 */ /* 0x080fe200078e020d */
[C---:B----4-:R-:W-:Y:S01]  /*7760*/  SHF.L.U32 R0, R88.reuse, 0x10, RZ ;  /* 0x0000001058007819 */ /* 0x050fe200000006ff */
[-C--:B------:R-:W-:Y:S01]  /*7770*/  IMAD R14, R5, R82.reuse, R14 ;  /* 0x00000052050e7224 */ /* 0x080fe200078e020e */
[C---:B------:R-:W-:Y:S01]  /*7780*/  PRMT R3, R88.reuse, 0x8880, RZ ;  /* 0x0000888058037816 */ /* 0x040fe200000000ff */
[----:B------:R-:W-:Y:S01]  /*7790*/  IMAD.SHL.U32 R2, R88, 0x100, RZ ;  /* 0x0000010058027824 */ /* 0x000fe200078e00ff */
[----:B------:R-:W-:Y:S01]  /*77a0*/  SHF.R.S32.HI R0, RZ, 0x18, R0 ;  /* 0x00000018ff007819 */ /* 0x000fe20000011400 */
[-C--:B------:R-:W-:Y:S01]  /*77b0*/  IMAD R19, R4, R82.reuse, R19 ;  /* 0x0000005204137224 */ /* 0x080fe200078e0213 */
[----:B------:R-:W-:Y:S01]  /*77c0*/  SHF.L.U32 R4, R89, 0x10, RZ ;  /* 0x0000001059047819 */ /* 0x000fe200000006ff */
[-C--:B------:R-:W-:Y:S01]  /*77d0*/  IMAD R16, R3, R82.reuse, R16 ;  /* 0x0000005203107224 */ /* 0x080fe200078e0210 */
[----:B------:R-:W-:Y:S01]  /*77e0*/  SHF.R.S32.HI R5, RZ, 0x18, R2 ;  /* 0x00000018ff057819 */ /* 0x000fe20000011402 */
[-C--:B------:R-:W-:Y:S01]  /*77f0*/  IMAD R17, R0, R82.reuse, R17 ;  /* 0x0000005200117224 */ /* 0x080fe200078e0211 */
[----:B------:R-:W-:Y:S01]  /*7800*/  SHF.R.S32.HI R0, RZ, 0x18, R88 ;  /* 0x00000018ff007819 */ /* 0x000fe20000011458 */
[----:B------:R-:W-:Y:S01]  /*7810*/  IMAD R47, R78, R47, RZ ;  /* 0x0000002f4e2f7224 */ /* 0x000fe200078e02ff */
[----:B------:R-:W-:Y:S01]  /*7820*/  PRMT R3, R89, 0x8880, RZ ;  /* 0x0000888059037816 */ /* 0x000fe200000000ff */
[-C--:B------:R-:W-:Y:S01]  /*7830*/  IMAD R18, R5, R82.reuse, R18 ;  /* 0x0000005205127224 */ /* 0x080fe200078e0212 */
[----:B------:R-:W-:Y:S01]  /*7840*/  SHF.L.U32 R2, R89, 0x8, RZ ;  /* 0x0000000859027819 */ /* 0x000fe200000006ff */
[-C--:B------:R-:W-:Y:S01]  /*7850*/  IMAD R23, R0, R82.reuse, R23 ;  /* 0x0000005200177224 */ /* 0x080fe200078e0217 */
[----:B------:R-:W-:Y:S01]  /*7860*/  SHF.R.S32.HI R0, RZ, 0x18, R4 ;  /* 0x00000018ff007819 */ /* 0x000fe20000011404 */
[-C--:B------:R-:W-:Y:S01]  /*7870*/  IMAD R20, R3, R82.reuse, R20 ;  /* 0x0000005203147224 */ /* 0x080fe200078e0214 */
[----:B------:R-:W-:Y:S01]  /*7880*/  SHF.R.S32.HI R5, RZ, 0x18, R2 ;  /* 0x00000018ff057819 */ /* 0x000fe20000011402 */
[----:B------:R-:W-:Y:S01]  /*7890*/  IMAD R55, R78, R55, RZ ;  /* 0x000000374e377224 */ /* 0x000fe200078e02ff */
[----:B------:R-:W-:Y:S01]  /*78a0*/  SHF.R.S32.HI R2, RZ, 0x18, R89 ;  /* 0x00000018ff027819 */ /* 0x000fe20000011459 */
[-C--:B------:R-:W-:Y:S01]  /*78b0*/  IMAD R21, R0, R82.reuse, R21 ;  /* 0x0000005200157224 */ /* 0x080fe200078e0215 */
[C---:B------:R-:W-:Y:S01]  /*78c0*/  SHF.L.U32 R0, R90.reuse, 0x10, RZ ;  /* 0x000000105a007819 */ /* 0x040fe200000006ff */
[-C--:B------:R-:W-:Y:S01]  /*78d0*/  IMAD R22, R5, R82.reuse, R22 ;  /* 0x0000005205167224 */ /* 0x080fe200078e0216 */
[----:B------:R-:W-:Y:S01]  /*78e0*/  PRMT R3, R90, 0x8880, RZ ;  /* 0x000088805a037816 */ /* 0x000fe200000000ff */
        /* <DEDUP_REMOVED lines=9> */
[----:B------:R-:W-:Y:S01]  /*7980*/  SHF.L.U32 R0, R91, 0x10, RZ ;  /* 0x000000105b007819 */ /* 0x000fe200000006ff */
[-C--:B------:R-:W-:Y:S01]  /*7990*/  IMAD R26, R5, R82.reuse, R26 ;  /* 0x00000052051a7224 */ /* 0x080fe200078e021a */
[C---:B------:R-:W-:Y:S01]  /*79a0*/  PRMT R3, R91.reuse, 0x8880, RZ ;  /* 0x000088805b037816 */ /* 0x040fe200000000ff */
[-C--:B------:R-:W-:Y:S01]  /*79b0*/  IMAD R31, R2, R82.reuse, R31 ;  /* 0x00000052021f7224 */ /* 0x080fe200078e021f */
[----:B------:R-:W-:Y:S01]  /*79c0*/  SHF.L.U32 R2, R91, 0x8, RZ ;  /* 0x000000085b027819 */ /* 0x000fe200000006ff */
[----:B------:R-:W-:Y:S01]  /*79d0*/  IMAD R67, R78, R67, RZ ;  /* 0x000000434e437224 */ /* 0x000fe200078e02ff */
[----:B------:R-:W-:Y:S01]  /*79e0*/  SHF.R.S32.HI R0, RZ, 0x18, R0 ;  /* 0x00000018ff007819 */ /* 0x000fe20000011400 */
[-C--:B------:R-:W-:Y:S01]  /*79f0*/  IMAD R28, R3, R82.reuse, R28 ;  /* 0x00000052031c7224 */ /* 0x080fe200078e021c */
[----:B------:R-:W-:Y:S02]  /*7a00*/  SHF.R.S32.HI R5, RZ, 0x18, R2 ;  /* 0x00000018ff057819 */ /* 0x000fe40000011402 */
[----:B------:R-:W-:Y:S01]  /*7a10*/  SHF.R.S32.HI R2, RZ, 0x18, R91 ;  /* 0x00000018ff027819 */ /* 0x000fe2000001145b */
[-C--:B------:R-:W-:Y:S01]  /*7a20*/  IMAD R29, R0, R82.reuse, R29 ;  /* 0x00000052001d7224 */ /* 0x080fe200078e021d */
[C---:B-1----:R-:W-:Y:S01]  /*7a30*/  PRMT R3, R92.reuse, 0x8880, RZ ;  /* 0x000088805c037816 */ /* 0x042fe200000000ff */
[----:B------:R-:W-:Y:S01]  /*7a40*/  IMAD.U32 R0, R92, 0x10000, RZ ;  /* 0x000100005c007824 */ /* 0x000fe200078e00ff */
[----:B------:R-:W-:Y:S01]  /*7a50*/  SHF.L.U32 R4, R93, 0x10, RZ ;  /* 0x000000105d047819 */ /* 0x000fe200000006ff */
[----:B------:R-:W-:Y:S01]  /*7a60*/  IMAD R30, R5, R82, R30 ;  /* 0x00000052051e7224 */ /* 0x000fe200078e021e */
[----:B------:R-:W-:Y:S01]  /*7a70*/  I2IP.S8.S32.SAT R10, R15, R10, RZ ;  /* 0x0000000a0f0a7239 */ /* 0x000fe200000014ff */
[-C--:B------:R-:W-:Y:S01]  /*7a80*/  IMAD R35, R2, R82.reuse, R35 ;  /* 0x0000005202237224 */ /* 0x080fe200078e0223 */
[----:B------:R-:W-:Y:S01]  /*7a90*/  SHF.L.U32 R2, R92, 0x8, RZ ;  /* 0x000000085c027819 */ /* 0x000fe200000006ff */
[-C--:B------:R-:W-:Y:S01]  /*7aa0*/  IMAD R32, R3, R82.reuse, R32 ;  /* 0x0000005203207224 */ /* 0x080fe200078e0220 */
[----:B------:R-:W-:Y:S02]  /*7ab0*/  SHF.R.S32.HI R0, RZ, 0x18, R0 ;  /* 0x00000018ff007819 */ /* 0x000fe40000011400 */
[----:B------:R-:W-:Y:S02]  /*7ac0*/  SHF.R.S32.HI R5, RZ, 0x18, R2 ;  /* 0x00000018ff057819 */ /* 0x000fe40000011402 */
[----:B------:R-:W-:Y:S01]  /*7ad0*/  PRMT R3, R93, 0x8880, RZ ;  /* 0x000088805d037816 */ /* 0x000fe200000000ff */
[-C--:B------:R-:W-:Y:S01]  /*7ae0*/  IMAD R33, R0, R82.reuse, R33 ;  /* 0x0000005200217224 */ /* 0x080fe200078e0221 */
[----:B------:R-:W-:Y:S01]  /*7af0*/  SHF.R.S32.HI R0, RZ, 0x18, R92 ;  /* 0x00000018ff007819 */ /* 0x000fe2000001145c */
[----:B------:R-:W-:Y:S01]  /*7b00*/  IMAD R34, R5, R82, R34 ;  /* 0x0000005205227224 */ /* 0x000fe200078e0222 */
[----:B------:R-:W-:Y:S02]  /*7b10*/  SHF.L.U32 R2, R93, 0x8, RZ ;  /* 0x000000085d027819 */ /* 0x000fe400000006ff */
[----:B------:R-:W-:Y:S01]  /*7b20*/  I2IP.S8.S32.SAT R14, R19, R14, RZ ;  /* 0x0000000e130e7239 */ /* 0x000fe200000014ff */
[-C--:B------:R-:W-:Y:S01]  /*7b30*/  IMAD R39, R0, R82.reuse, R39 ;  /* 0x0000005200277224 */ /* 0x080fe200078e0227 */
[----:B------:R-:W-:Y:S01]  /*7b40*/  SHF.R.S32.HI R0, RZ, 0x18, R4 ;  /* 0x00000018ff007819 */ /* 0x000fe20000011404 */
[-C--:B------:R-:W-:Y:S01]  /*7b50*/  IMAD R36, R3, R82.reuse, R36 ;  /* 0x0000005203247224 */ /* 0x080fe200078e0224 */
[----:B------:R-:W-:Y:S02]  /*7b60*/  SHF.R.S32.HI R5, RZ, 0x18, R2 ;  /* 0x00000018ff057819 */ /* 0x000fe40000011402 */
[----:B------:R-:W-:Y:S01]  /*7b70*/  SHF.L.U32 R2, R94, 0x10, RZ ;  /* 0x000000105e027819 */ /* 0x000fe200000006ff */
[-C--:B------:R-:W-:Y:S01]  /*7b80*/  IMAD R37, R0, R82.reuse, R37 ;  /* 0x0000005200257224 */ /* 0x080fe200078e0225 */
[----:B------:R-:W-:Y:S01]  /*7b90*/  SHF.R.S32.HI R0, RZ, 0x18, R93 ;  /* 0x00000018ff007819 */ /* 0x000fe2000001145d */
[-C--:B------:R-:W-:Y:S01]  /*7ba0*/  IMAD R38, R5, R82.reuse, R38 ;  /* 0x0000005205267224 */ /* 0x080fe200078e0226 */
[C---:B------:R-:W-:Y:S02]  /*7bb0*/  PRMT R3, R94.reuse, 0x8880, RZ ;  /* 0x000088805e037816 */ /* 0x040fe400000000ff */
[----:B------:R-:W-:Y:S01]  /*7bc0*/  SHF.L.U32 R5, R94, 0x8, RZ ;  /* 0x000000085e057819 */ /* 0x000fe200000006ff */
[-C--:B------:R-:W-:Y:S01]  /*7bd0*/  IMAD R43, R0, R82.reuse, R43 ;  /* 0x00000052002b7224 */ /* 0x080fe200078e022b */
[----:B------:R-:W-:Y:S01]  /*7be0*/  SHF.R.S32.HI R2, RZ, 0x18, R2 ;  /* 0x00000018ff027819 */ /* 0x000fe20000011402 */
[-C--:B------:R-:W-:Y:S01]  /*7bf0*/  IMAD R40, R3, R82.reuse, R40 ;  /* 0x0000005203287224 */ /* 0x080fe200078e0228 */
[----:B------:R-:W-:Y:S02]  /*7c00*/  SHF.R.S32.HI R5, RZ, 0x18, R5 ;  /* 0x00000018ff057819 */ /* 0x000fe40000011405 */
[----:B------:R-:W-:Y:S01]  /*7c10*/  SHF.R.S32.HI R4, RZ, 0x18, R94 ;  /* 0x00000018ff047819 */ /* 0x000fe2000001145e */
[-C--:B------:R-:W-:Y:S01]  /*7c20*/  IMAD R41, R2, R82.reuse, R41 ;  /* 0x0000005202297224 */ /* 0x080fe200078e0229 */
[----:B------:R-:W-:Y:S01]  /*7c30*/  SHF.L.U32 R0, R95, 0x10, RZ ;  /* 0x000000105f007819 */ /* 0x000fe200000006ff */
[-C--:B------:R-:W-:Y:S01]  /*7c40*/  IMAD R42, R5, R82.reuse, R42 ;  /* 0x00000052052a7224 */ /* 0x080fe200078e022a */
[C---:B------:R-:W-:Y:S01]  /*7c50*/  PRMT R3, R95.reuse, 0x8880, RZ ;  /* 0x000088805f037816 */ /* 0x040fe200000000ff */
[-C--:B------:R-:W-:Y:S01]  /*7c60*/  IMAD R47, R4, R82.reuse, R47 ;  /* 0x00000052042f7224 */ /* 0x080fe200078e022f */
[----:B------:R-:W-:Y:S02]  /*7c70*/  SHF.L.U32 R2, R95, 0x8, RZ ;  /* 0x000000085f027819 */ /* 0x000fe400000006ff */
[----:B------:R-:W-:Y:S01]  /*7c80*/  SHF.R.S32.HI R0, RZ, 0x18, R0 ;  /* 0x00000018ff007819 */ /* 0x000fe20000011400 */
[-C--:B------:R-:W-:Y:S01]  /*7c90*/  IMAD R44, R3, R82.reuse, R44 ;  /* 0x00000052032c7224 */ /* 0x080fe200078e022c */
[----:B------:R-:W-:Y:S02]  /*7ca0*/  SHF.R.S32.HI R5, RZ, 0x18, R2 ;  /* 0x00000018ff057819 */ /* 0x000fe40000011402 */
[----:B------:R-:W-:Y:S01]  /*7cb0*/  SHF.R.S32.HI R2, RZ, 0x18, R95 ;  /* 0x00000018ff027819 */ /* 0x000fe2000001145f */
[-C--:B------:R-:W-:Y:S01]  /*7cc0*/  IMAD R45, R0, R82.reuse, R45 ;  /* 0x00000052002d7224 */ /* 0x080fe200078e022d */
[----:B------:R-:W-:Y:S01]  /*7cd0*/  PRMT R3, R96, 0x8880, RZ ;  /* 0x0000888060037816 */ /* 0x000fe200000000ff */
[-C--:B------:R-:W-:Y:S01]  /*7ce0*/  IMAD R46, R5, R82.reuse, R46 ;  /* 0x00000052052e7224 */ /* 0x080fe200078e022e */
[C---:B------:R-:W-:Y:S01]  /*7cf0*/  SHF.L.U32 R4, R97.reuse, 0x10, RZ ;  /* 0x0000001061047819 */ /* 0x040fe200000006ff */
[-C--:B------:R-:W-:Y:S01]  /*7d00*/  IMAD R51, R2, R82.reuse, R51 ;  /* 0x0000005202337224 */ /* 0x080fe200078e0233 */
[----:B------:R-:W-:Y:S01]  /*7d10*/  SHF.R.S32.HI R2, RZ, 0x18, R96 ;  /* 0x00000018ff027819 */ /* 0x000fe20000011460 */
[C---:B------:R-:W-:Y:S01]  /*7d20*/  IMAD.U32 R0, R96.reuse, 0x10000, RZ ;  /* 0x0001000060007824 */ /* 0x040fe200078e00ff */
[----:B------:R-:W-:Y:S01]  /*7d30*/  PRMT R5, R97, 0x8880, RZ ;  /* 0x0000888061057816 */ /* 0x000fe200000000ff */
[-C--:B------:R-:W-:Y:S01]  /*7d40*/  IMAD R48, R3, R82.reuse, R48 ;  /* 0x0000005203307224 */ /* 0x080fe200078e0230 */
[----:B------:R-:W-:Y:S02]  /*7d50*/  SHF.L.U32 R3, R96, 0x8, RZ ;  /* 0x0000000860037819 */ /* 0x000fe400000006ff */
[----:B------:R-:W-:Y:S02]  /*7d60*/  SHF.R.S32.HI R0, RZ, 0x18, R0 ;  /* 0x00000018ff007819 */ /* 0x000fe40000011400 */
[----:B------:R-:W-:Y:S02]  /*7d70*/  SHF.R.S32.HI R3, RZ, 0x18, R3 ;  /* 0x00000018ff037819 */ /* 0x000fe40000011403 */
[----:B------:R-:W-:Y:S01]  /*7d80*/  SHF.R.S32.HI R4, RZ, 0x18, R4 ;  /* 0x00000018ff047819 */ /* 0x000fe20000011404 */
[-C--:B------:R-:W-:Y:S01]  /*7d90*/  IMAD R49, R0, R82.reuse, R49 ;  /* 0x0000005200317224 */ /* 0x080fe200078e0231 */
[----:B------:R-:W-:Y:S01]  /*7da0*/  SHF.R.S32.HI R0, RZ, 0x18, R97 ;  /* 0x00000018ff007819 */ /* 0x000fe20000011461 */
[-C--:B------:R-:W-:Y:S01]  /*7db0*/  IMAD R50, R3, R82.reuse, R50 ;  /* 0x0000005203327224 */ /* 0x080fe200078e0232 */
[----:B------:R-:W-:Y:S01]  /*7dc0*/  SHF.L.U32 R3, R97, 0x8, RZ ;  /* 0x0000000861037819 */ /* 0x000fe200000006ff */
[-C--:B------:R-:W-:Y:S01]  /*7dd0*/  IMAD R55, R2, R82.reuse, R55 ;  /* 0x0000005202377224 */ /* 0x080fe200078e0237 */
        /* <DEDUP_REMOVED lines=8> */
[----:B------:R-:W-:Y:S01]  /*7e60*/  IMAD R59, R0, R82, R59 ;  /* 0x00000052003b7224 */ /* 0x000fe200078e023b */
[----:B------:R-:W-:Y:S01]  /*7e70*/  I2IP.S8.S32.SAT R18, R23, R18, RZ ;  /* 0x0000001217127239 */ /* 0x000fe200000014ff */
[----:B------:R-:W-:Y:S01]  /*7e80*/  IMAD R56, R5, R82, R56 ;  /* 0x0000005205387224 */ /* 0x000fe200078e0238 */
[----:B------:R-:W-:Y:S01]  /*7e90*/  I2IP.S8.S32.SAT R86, R9, R8, R10 ;  /* 0x0000000809567239 */ /* 0x000fe2000000140a */
[----:B------:R-:W-:Y:S01]  /*7ea0*/  IMAD R57, R2, R82, R57 ;  /* 0x0000005202397224 */ /* 0x000fe200078e0239 */
[----:B------:R-:W-:Y:S02]  /*7eb0*/  I2IP.S8.S32.SAT R87, R13, R12, R14 ;  /* 0x0000000c0d577239 */ /* 0x000fe4000000140e */
[----:B------:R-:W-:Y:S02]  /*7ec0*/  SHF.R.S32.HI R7, RZ, 0x18, R7 ;  /* 0x00000018ff077819 */ /* 0x000fe40000011407 */
[----:B------:R-:W-:Y:S01]  /*7ed0*/  SHF.L.U32 R2, R99, 0x10, RZ ;  /* 0x0000001063027819 */ /* 0x000fe200000006ff */
[----:B------:R1:W-:Y:S01]  /*7ee0*/  STS.128 [R153+UR49+0xa200], R84 ;  /* 0x00a2005499007988 */ /* 0x0003e20008000c31 */
[----:B------:R-:W-:Y:S01]  /*7ef0*/  SHF.R.S32.HI R0, RZ, 0x18, R98 ;  /* 0x00000018ff007819 */ /* 0x000fe20000011462 */
[----:B------:R-:W-:Y:S01]  /*7f00*/  IMAD R58, R7, R82, R58 ;  /* 0x00000052073a7224 */ /* 0x000fe200078e023a */
[----:B------:R-:W-:Y:S02]  /*7f10*/  I2IP.S8.S32.SAT R16, R17, R16, R18 ;  /* 0x0000001011107239 */ /* 0x000fe40000001412 */
[----:B------:R-:W-:Y:S01]  /*7f20*/  I2IP.S8.S32.SAT R17, R27, R22, RZ ;  /* 0x000000161b117239 */ /* 0x000fe200000014ff */
[----:B------:R-:W-:Y:S01]  /*7f30*/  IMAD R63, R0, R82, R63 ;  /* 0x00000052003f7224 */ /* 0x000fe200078e023f */
[----:B------:R-:W-:Y:S02]  /*7f40*/  I2IP.S8.S32.SAT R18, R31, R26, RZ ;  /* 0x0000001a1f127239 */ /* 0x000fe400000014ff */
[----:B------:R-:W-:Y:S02]  /*7f50*/  I2IP.S8.S32.SAT R19, R35, R30, RZ ;  /* 0x0000001e23137239 */ /* 0x000fe400000014ff */
[C---:B------:R-:W-:Y:S02]  /*7f60*/  PRMT R3, R99.reuse, 0x8880, RZ ;  /* 0x0000888063037816 */ /* 0x040fe400000000ff */
[----:B------:R-:W-:Y:S02]  /*7f70*/  SHF.L.U32 R5, R99, 0x8, RZ ;  /* 0x0000000863057819 */ /* 0x000fe400000006ff */
[----:B------:R-:W-:Y:S01]  /*7f80*/  SHF.R.S32.HI R2, RZ, 0x18, R2 ;  /* 0x00000018ff027819 */ /* 0x000fe20000011402 */
[----:B------:R-:W-:Y:S01]  /*7f90*/  IMAD R60, R3, R82, R60 ;  /* 0x00000052033c7224 */ /* 0x000fe200078e023c */
[----:B------:R-:W-:Y:S02]  /*7fa0*/  I2IP.S8.S32.SAT R17, R21, R20, R17 ;  /* 0x0000001415117239 */ /* 0x000fe40000001411 */
[----:B------:R-:W-:Y:S01]  /*7fb0*/  I2IP.S8.S32.SAT R18, R25, R24, R18 ;  /* 0x0000001819127239 */ /* 0x000fe20000001412 */
[----:B------:R-:W-:Y:S01]  /*7fc0*/  IMAD R61, R2, R82, R61 ;  /* 0x00000052023d7224 */ /* 0x000fe200078e023d */
[----:B------:R-:W-:Y:S02]  /*7fd0*/  I2IP.S8.S32.SAT R19, R29, R28, R19 ;  /* 0x0000001c1d137239 */ /* 0x000fe40000001413 */
[----:B------:R-:W-:Y:S02]  /*7fe0*/  SHF.R.S32.HI R5, RZ, 0x18, R5 ;  /* 0x00000018ff057819 */ /* 0x000fe40000011405 */
[----:B------:R-:W-:Y:S01]  /*7ff0*/  SHF.R.S32.HI R4, RZ, 0x18, R99 ;  /* 0x00000018ff047819 */ /* 0x000fe20000011463 */
[----:B------:R1:W-:Y:S01]  /*8000*/  STS.128 [R172+0xa200], R16 ;  /* 0x00a20010ac007388 */ /* 0x0003e20000000c00 */
[----:B------:R-:W-:Y:S01]  /*8010*/  I2IP.S8.S32.SAT R34, R39, R34, RZ ;  /* 0x0000002227227239 */ /* 0x000fe200000014ff */
[----:B------:R-:W-:Y:S01]  /*8020*/  IMAD R62, R5, R82, R62 ;  /* 0x00000052053e7224 */ /* 0x000fe200078e023e */
[----:B------:R-:W-:Y:S01]  /*8030*/  I2IP.S8.S32.SAT R38, R43, R38, RZ ;  /* 0x000000262b267239 */ /* 0x000fe200000014ff */
[----:B------:R-:W-:Y:S01]  /*8040*/  IMAD R67, R4, R82, R67 ;  /* 0x0000005204437224 */ /* 0x000fe200078e0243 */
[----:B------:R-:W-:Y:S02]  /*8050*/  I2IP.S8.S32.SAT R42, R47, R42, RZ ;  /* 0x0000002a2f2a7239 */ /* 0x000fe400000014ff */
[----:B------:R-:W-:Y:S02]  /*8060*/  I2IP.S8.S32.SAT R35, R51, R46, RZ ;  /* 0x0000002e33237239 */ /* 0x000fe400000014ff */
[----:B------:R-:W-:Y:S02]  /*8070*/  I2IP.S8.S32.SAT R32, R33, R32, R34 ;  /* 0x0000002021207239 */ /* 0x000fe40000001422 */
[----:B------:R-:W-:Y:S02]  /*8080*/  I2IP.S8.S32.SAT R33, R37, R36, R38 ;  /* 0x0000002425217239 */ /* 0x000fe40000001426 */
[----:B------:R-:W-:Y:S02]  /*8090*/  I2IP.S8.S32.SAT R34, R41, R40, R42 ;  /* 0x0000002829227239 */ /* 0x000fe4000000142a */
[----:B------:R-:W-:Y:S02]  /*80a0*/  I2IP.S8.S32.SAT R35, R45, R44, R35 ;  /* 0x0000002c2d237239 */ /* 0x000fe40000001423 */
[----:B------:R-:W-:Y:S02]  /*80b0*/  I2IP.S8.S32.SAT R50, R55, R50, RZ ;  /* 0x0000003237327239 */ /* 0x000fe400000014ff */
[----:B------:R-:W-:Y:S01]  /*80c0*/  I2IP.S8.S32.SAT R54, R59, R54, RZ ;  /* 0x000000363b367239 */ /* 0x000fe200000014ff */
[----:B------:R1:W-:Y:S01]  /*80d0*/  STS.128 [R171+0xa200], R32 ;  /* 0x00a20020ab007388 */ /* 0x0003e20000000c00 */
[----:B------:R-:W-:Y:S02]  /*80e0*/  I2IP.S8.S32.SAT R58, R63, R58, RZ ;  /* 0x0000003a3f3a7239 */ /* 0x000fe400000014ff */
[----:B------:R-:W-:Y:S02]  /*80f0*/  I2IP.S8.S32.SAT R62, R67, R62, RZ ;  /* 0x0000003e433e7239 */ /* 0x000fe400000014ff */
[----:B------:R-:W-:Y:S02]  /*8100*/  I2IP.S8.S32.SAT R48, R49, R48, R50 ;  /* 0x0000003031307239 */ /* 0x000fe40000001432 */
[----:B------:R-:W-:Y:S02]  /*8110*/  I2IP.S8.S32.SAT R49, R53, R52, R54 ;  /* 0x0000003435317239 */ /* 0x000fe40000001436 */
[----:B------:R-:W-:Y:S02]  /*8120*/  I2IP.S8.S32.SAT R50, R57, R56, R58 ;  /* 0x0000003839327239 */ /* 0x000fe4000000143a */
[----:B------:R-:W-:Y:S02]  /*8130*/  I2IP.S8.S32.SAT R51, R61, R60, R62 ;  /* 0x0000003c3d337239 */ /* 0x000fe4000000143e */
[----:B------:R-:W-:Y:S02]  /*8140*/  LEA R0, R160, UR49, 0x3 ;  /* 0x00000031a0007c11 */ /* 0x000fe4000f8e18ff */
[----:B------:R-:W-:Y:S01]  /*8150*/  @P6 SHF.L.U32 R3, R159, 0x1f, RZ ;  /* 0x0000001f9f036819 */ /* 0x000fe200000006ff */
        /* <DEDUP_REMOVED lines=9> */
[----:B------:R-:W-:Y:S02]  /*81f0*/  UIADD3 UR8, UP0, UPT, UR52, 0x680, URZ ;  /* 0x0000068034087890 */ /* 0x000fe4000ff1e0ff */
[----:B------:R-:W-:Y:S02]  /*8200*/  UIADD3 UR5, UPT, UPT, UR41, 0x40, URZ ;  /* 0x0000004029057890 */ /* 0x000fe4000fffe0ff */
[----:B------:R-:W-:Y:S02]  /*8210*/  UIADD3 UR4, UPT, UPT, UR49, 0xa200, URZ ;  /* 0x0000a20031047890 */ /* 0x000fe4000fffe0ff */
[----:B------:R-:W-:Y:S01]  /*8220*/  UIADD3.X UR9, UPT, UPT, URZ, UR53, URZ, UP0, !UPT ;  /* 0x00000035ff097290 */ /* 0x000fe200087fe4ff */
[----:B------:R-:W-:Y:S01]  /*8230*/  UMOV UR6, UR42 ;  /* 0x0000002a00067c82 */ /* 0x000fe20008000000 */
[----:B------:R-:W-:Y:S07]  /*8240*/  UMOV UR7, UR36 ;  /* 0x0000002400077c82 */ /* 0x000fee0008000000 */
[----:B------:R2:W-:Y:S01]  /*8250*/  UTMASTG.3D [UR4], [UR8] ;  /* 0x00000004080073b5 */ /* 0x0005e20008010000 */
[----:B------:R0:W-:Y:S01]  /*8260*/  UTMACMDFLUSH ;  /* 0x00000000000079b7 */ /* 0x0001e20000000000 */
[----:B--2---:R-:W-:Y:S04]  /*8270*/  DEPBAR.LE SB0, 0x1 ;  /* 0x000080400000791a */ /* 0x004fe80000000000 */
.L_x_104:
[----:B------:R-:W-:Y:S05]  /*8280*/  BSYNC.RECONVERGENT B0 ;  /* 0x0000000000007941 */ /* 0x000fea0003800200 */
.L_x_103:
        /* <DEDUP_REMOVED lines=16> */
.L_x_108:
[----:B------:R-:W-:Y:S05]  /*8390*/  BSYNC B0 ;  /* 0x0000000000007941 */ /* 0x000fea0003800000 */
.L_x_107:
        /* <DEDUP_REMOVED lines=19> */
[----:B--234-:R-:W-:Y:S02]  /*84d0*/  LOP3.LUT R159, R159, R0, RZ, 0x3c, !PT ;  /* 0x000000009f9f7212 */ /* 0x01cfe400078e3cff */
.L_x_106:
[----:B------:R-:W-:Y:S05]  /*84e0*/  BSYNC B1 ;  /* 0x0000000000017941 */ /* 0x000fea0003800000 */
.L_x_105:
[----:B------:R-:W-:Y:S05]  /*84f0*/  VIADD R3, R80, 0x80 ;  /* 0x0000008050037836 */ /* 0x000fea0000000000 */
        /* <DEDUP_REMOVED lines=9> */
[----:B------:R-:W3:Y:S01]  /*8590*/  LDCU.64 UR6, c[0x4][0x80] ;  /* 0x01001000ff0677ac */ /* 0x000ee20008000a00 */
[----:B------:R-:W4:Y:S01]  /*85a0*/  LDC.64 R2, c[0x4][R3] ;  /* 0x0100000003027b82 */ /* 0x000f220000000a00 */
[----:B------:R-:W5:Y:S01]  /*85b0*/  LDCU.64 UR4, c[0x4][0x18] ;  /* 0x01000300ff0477ac */ /* 0x000f620008000a00 */
[----:B--2---:R-:W-:Y:S01]  /*85c0*/  MOV R5, UR9 ;  /* 0x0000000900057c02 */ /* 0x004fe20008000f00 */
[----:B------:R-:W-:Y:S01]  /*85d0*/  IMAD.U32 R4, RZ, RZ, UR8 ;  /* 0x00000008ff047e24 */ /* 0x000fe2000f8e00ff */
[----:B---3--:R-:W-:Y:S01]  /*85e0*/  MOV R7, UR7 ;  /* 0x0000000700077c02 */ /* 0x008fe20008000f00 */
[----:B------:R-:W-:Y:S01]  /*85f0*/  IMAD.U32 R6, RZ, RZ, UR6 ;  /* 0x00000006ff067e24 */ /* 0x000fe2000f8e00ff */
[----:B-----5:R-:W-:Y:S01]  /*8600*/  MOV R11, UR5 ;  /* 0x00000005000b7c02 */ /* 0x020fe20008000f00 */
[----:B------:R-:W-:Y:S02]  /*8610*/  IMAD.U32 R10, RZ, RZ, UR4 ;  /* 0x00000004ff0a7e24 */ /* 0x000fe4000f8e00ff */
[----:B------:R-:W-:Y:S07]  /*8620*/  LEPC R20, `(.L_x_110) ;  /* 0x000000001014794e */ /* 0x000fee0000000000 */
[----:B-1--4-:R-:W-:Y:S05]  /*8630*/  CALL.ABS.NOINC R2 ;  /* 0x0000000002007343 */ /* 0x012fea0003c00000 */
.L_x_110:
[----:B------:R-:W-:Y:S05]  /*8640*/  WARPSYNC.ALL ;  /* 0x0000000000007948 */ /* 0x000fea0003800000 */
[----:B------:R-:W-:Y:S01]  /*8650*/  R2UR UR4, R80 ;  /* 0x00000000500472ca */ /* 0x000fe200000e0000 */
[----:B------:R-:W-:Y:S01]  /*8660*/  BSSY.RECONVERGENT B0, `(.L_x_111) ;  /* 0x000011f000007945 */ /* 0x000fe20003800200 */
[C---:B------:R-:W-:Y:S02]  /*8670*/  PRMT R81, R100.reuse, 0x8880, RZ ;  /* 0x0000888064517816 */ /* 0x040fe400000000ff */
[C---:B-1----:R-:W-:Y:S02]  /*8680*/  SHF.L.U32 R84, R100.reuse, 0x8, RZ ;  /* 0x0000000864547819 */ /* 0x042fe400000006ff */
[----:B------:R-:W-:Y:S02]  /*8690*/  SHF.L.U32 R83, R100, 0x10, RZ ;  /* 0x0000001064537819 */ /* 0x000fe400000006ff */
[----:B------:R-:W-:Y:S02]  /*86a0*/  SHF.R.S32.HI R84, RZ, 0x18, R84 ;  /* 0x00000018ff547819 */ /* 0x000fe40000011454 */
[----:B------:R-:W-:Y:S02]  /*86b0*/  SHF.R.S32.HI R83, RZ, 0x18, R83 ;  /* 0x00000018ff537819 */ /* 0x000fe40000011453 */
[----:B------:R-:W-:Y:S01]  /*86c0*/  ISETP.NE.AND P0, PT, R167, RZ, PT ;  /* 0x000000ffa700720c */ /* 0x000fe20003f05270 */
[----:B------:R-:W1:Y:S01]  /*86d0*/  LDTM.x64 R4, tmem[UR4+0x80] ;  /* 0x00008004000479ee */ /* 0x000e620008340000 */
[----:B------:R-:W-:Y:S01]  /*86e0*/  ISETP.NE.AND P6, PT, R117, RZ, PT ;  /* 0x000000ff7500720c */ /* 0x000fe20003fc5270 */
[C---:B-1----:R-:W-:Y:S02]  /*86f0*/  IMAD R0, R78.reuse, R4, RZ ;  /* 0x000000044e007224 */ /* 0x042fe400078e02ff */
        /* <DEDUP_REMOVED lines=141> */
[C---:B------:R-:W-:Y:S01]  /*8fd0*/  PRMT R3, R92.reuse, 0x8880, RZ ;  /* 0x000088805c037816 */ /* 0x040fe200000000ff */
        /* <DEDUP_REMOVED lines=124> */
[----:B------:R-:W-:Y:S02]  /*97a0*/  UIADD3 UR8, UP0, UPT, UR52, 0x680, URZ ;  /* 0x0000068034087890 */ /* 0x000fe4000ff1e0ff */
[----:B------:R-:W-:Y:S02]  /*97b0*/  UIADD3 UR5, UPT, UPT, UR41, 0x80, URZ ;  /* 0x0000008029057890 */ /* 0x000fe4000fffe0ff */
[----:B------:R-:W-:Y:S01]  /*97c0*/  MOV R166, UR10 ;  /* 0x0000000a00a67c02 */ /* 0x000fe20008000f00 */
[----:B------:R-:W-:Y:S01]  /*97d0*/  UIADD3.X UR9, UPT, UPT, URZ, UR53, URZ, UP0, !UPT ;  /* 0x00000035ff097290 */ /* 0x000fe200087fe4ff */
[----:B------:R-:W-:Y:S02]  /*97e0*/  UMOV UR6, UR42 ;  /* 0x0000002a00067c82 */ /* 0x000fe40008000000 */
[----:B------:R-:W-:Y:S01]  /*97f0*/  R2UR UR4, R166 ;  /* 0x00000000a60472ca */ /* 0x000fe200000e0000 */
[----:B------:R-:W-:Y:S11]  /*9800*/  UMOV UR7, UR36 ;  /* 0x0000002400077c82 */ /* 0x000ff60008000000 */
[----:B------:R-:W-:Y:S01]  /*9810*/  @!UPT UIADD3 URZ, UPT, UPT, URZ, URZ, URZ ;  /* 0x000000fffffff290 */ /* 0x000fe2000fffe0ff */
[----:B------:R2:W-:Y:S01]  /*9820*/  UTMASTG.3D [UR4], [UR8] ;  /* 0x00000004080073b5 */ /* 0x0005e20008010000 */
[----:B------:R0:W-:Y:S01]  /*9830*/  UTMACMDFLUSH ;  /* 0x00000000000079b7 */ /* 0x0001e20000000000 */
[----:B--2---:R-:W-:Y:S04]  /*9840*/  DEPBAR.LE SB0, 0x1 ;  /* 0x000080400000791a */ /* 0x004fe80000000000 */
.L_x_112:
[----:B------:R-:W-:Y:S05]  /*9850*/  BSYNC.RECONVERGENT B0 ;  /* 0x0000000000007941 */ /* 0x000fea0003800200 */
.L_x_111:
        /* <DEDUP_REMOVED lines=16> */
.L_x_116:
[----:B------:R-:W-:Y:S05]  /*9960*/  BSYNC B0 ;  /* 0x0000000000007941 */ /* 0x000fea0003800000 */
.L_x_115:
        /* <DEDUP_REMOVED lines=20> */
.L_x_114:
[----:B------:R-:W-:Y:S05]  /*9ab0*/  BSYNC B1 ;  /* 0x0000000000017941 */ /* 0x000fea0003800000 */
.L_x_113:
        /* <DEDUP_REMOVED lines=21> */
.L_x_118:
[----:B------:R-:W-:Y:S01]  /*9c10*/  ISETP.NE.AND P0, PT, R167, RZ, PT ;  /* 0x000000ffa700720c */ /* 0x000fe20003f05270 */
[----:B------:R-:W-:Y:S05]  /*9c20*/  WARPSYNC.ALL ;  /* 0x0000000000007948 */ /* 0x000fea0003800000 */
[----:B------:R-:W-:Y:S01]  /*9c30*/  IMAD.U32 R140, R102, 0x10000, RZ ;  /* 0x00010000668c7824 */ /* 0x000fe200078e00ff */
[----:B------:R-:W-:Y:S01]  /*9c40*/  R2UR UR4, R80 ;  /* 0x00000000500472ca */ /* 0x000fe200000e0000 */
[----:B------:R-:W-:Y:S01]  /*9c50*/  IMAD.U32 R134, R88, 0x10000, RZ ;  /* 0x0001000058867824 */ /* 0x000fe200078e00ff */
[C---:B------:R-:W-:Y:S01]  /*9c60*/  SHF.L.U32 R0, R100.reuse, 0x10, RZ ;  /* 0x0000001064007819 */ /* 0x040fe200000006ff */
[----:B-1----:R-:W-:Y:S01]  /*9c70*/  IMAD.U32 R119, R93, 0x10000, RZ ;  /* 0x000100005d777824 */ /* 0x002fe200078e00ff */
[----:B------:R-:W-:Y:S01]  /*9c80*/  PRMT R3, R100, 0x8880, RZ ;  /* 0x0000888064037816 */ /* 0x000fe200000000ff */
[----:B------:R-:W-:Y:S01]  /*9c90*/  IMAD.U32 R104, R98, 0x10000, RZ ;  /* 0x0001000062687824 */ /* 0x000fe200078e00ff */
[----:B------:R-:W-:Y:S01]  /*9ca0*/  SHF.L.U32 R81, R100, 0x8, RZ ;  /* 0x0000000864517819 */ /* 0x000fe200000006ff */
[----:B------:R-:W-:Y:S01]  /*9cb0*/  IMAD.SHL.U32 R127, R90, 0x100, RZ ;  /* 0x000001005a7f7824 */ /* 0x000fe200078e00ff */
[----:B------:R-:W-:Y:S01]  /*9cc0*/  SHF.R.S32.HI R0, RZ, 0x18, R0 ;  /* 0x00000018ff007819 */ /* 0x000fe20000011400 */
[----:B------:R-:W-:Y:S01]  /*9cd0*/  IMAD.SHL.U32 R112, R95, 0x100, RZ ;  /* 0x000001005f707824 */ /* 0x000fe200078e00ff */
[----:B------:R-:W-:Y:S01]  /*9ce0*/  SHF.R.S32.HI R81, RZ, 0x18, R81 ;  /* 0x00000018ff517819 */ /* 0x000fe20000011451 */
[----:B------:R-:W-:Y:S01]  /*9cf0*/  BSSY.RECONVERGENT B0, `(.L_x_119) ;  /* 0x0000121000007945 */ /* 0x000fe20003800200 */
[----:B------:R-:W-:Y:S01]  /*9d00*/  SHF.R.S32.HI R2, RZ, 0x18, R100 ;  /* 0x00000018ff027819 */ /* 0x000fe20000011464 */
[----:B------:R-:W1:Y:S01]  /*9d10*/  LDTM.x64 R4, tmem[UR4+0xc0] ;  /* 0x0000c004000479ee */ /* 0x000e620008340000 */
[----:B------:R-:W-:Y:S01]  /*9d20*/  NOP ;  /* 0x0000000000007918 */ /* 0x000fe20000000000 */
[----:B------:R-:W-:Y:S02]  /*9d30*/  SHF.R.S32.HI R84, RZ, 0x18, R101 ;  /* 0x00000018ff547819 */ /* 0x000fe40000011465 */
[----:B------:R-:W-:Y:S02]  /*9d40*/  SHF.R.S32.HI R85, RZ, 0x18, R102 ;  /* 0x00000018ff557819 */ /* 0x000fe40000011466 */
[----:B------:R-:W-:Y:S02]  /*9d50*/  SHF.R.S32.HI R86, RZ, 0x18, R103 ;  /* 0x00000018ff567819 */ /* 0x000fe40000011467 */
[----:B------:R-:W-:Y:S02]  /*9d60*/  SHF.R.S32.HI R87, RZ, 0x18, R88 ;  /* 0x00000018ff577819 */ /* 0x000fe40000011458 */
[----:B------:R-:W-:Y:S02]  /*9d70*/  R2UR UR5, R108 ;  /* 0x000000006c0572ca */ /* 0x000fe400000e0000 */
[C---:B------:R-:W-:Y:S02]  /*9d80*/  PRMT R143, R101.reuse, 0x8880, RZ ;  /* 0x00008880658f7816 */ /* 0x040fe400000000ff */
[----:B------:R-:W-:Y:S02]  /*9d90*/  SHF.L.U32 R83, R101, 0x10, RZ ;  /* 0x0000001065537819 */ /* 0x000fe400000006ff */
[----:B------:R-:W-:Y:S02]  /*9da0*/  PRMT R141, R102, 0x8880, RZ ;  /* 0x00008880668d7816 */ /* 0x000fe400000000ff */
[----:B------:R-:W-:Y:S02]  /*9db0*/  SHF.R.S32.HI R83, RZ, 0x18, R83 ;  /* 0x00000018ff537819 */ /* 0x000fe40000011453 */
[C---:B------:R-:W-:Y:S02]  /*9dc0*/  PRMT R138, R103.reuse, 0x8880, RZ ;  /* 0x00008880678a7816 */ /* 0x040fe400000000ff */
[----:B------:R-:W-:Y:S01]  /*9dd0*/  SHF.L.U32 R137, R103, 0x10, RZ ;  /* 0x0000001067897819 */ /* 0x000fe200000006ff */
[----:B------:R-:W-:Y:S01]  /*9de0*/  UIADD3 UR5, UPT, UPT, UR5, 0xb0, URZ ;  /* 0x000000b005057890 */ /* 0x000fe2000fffe0ff */
[----:B-1----:R-:W-:Y:S01]  /*9df0*/  IMAD R4, R78, R4, RZ ;  /* 0x000000044e047224 */ /* 0x002fe200078e02ff */
[----:B------:R-:W-:Y:S01]  /*9e00*/  PRMT R135, R88, 0x8880, RZ ;  /* 0x0000888058877816 */ /* 0x000fe200000000ff */
[C---:B------:R-:W-:Y:S01]  /*9e10*/  IMAD R5, R78.reuse, R5, RZ ;  /* 0x000000054e057224 */ /* 0x040fe200078e02ff */
[----:B------:R-:W-:Y:S01]  /*9e20*/  UPRMT UR5, UR37, 0x654, UR5 ;  /* 0x0000065425057896 */ /* 0x000fe20008000005 */
[----:B------:R-:W-:Y:S01]  /*9e30*/  IMAD R4, R3, R82, R4 ;  /* 0x0000005203047224 */ /* 0x000fe200078e0204 */
[C---:B------:R-:W-:Y:S01]  /*9e40*/  PRMT R132, R89.reuse, 0x8880, RZ ;  /* 0x0000888059847816 */ /* 0x040fe200000000ff */
[----:B------:R-:W-:Y:S01]  /*9e50*/  IMAD R6, R78, R6, RZ ;  /* 0x000000064e067224 */ /* 0x000fe200078e02ff */
[----:B------:R-:W-:Y:S01]  /*9e60*/  SHF.L.U32 R131, R89, 0x10, RZ ;  /* 0x0000001059837819 */ /* 0x000fe200000006ff */
[----:B------:R-:W-:Y:S01]  /*9e70*/  IMAD R5, R0, R82, R5 ;  /* 0x0000005200057224 */ /* 0x000fe200078e0205 */
[----:B------:R-:W-:Y:S01]  /*9e80*/  PRMT R129, R90, 0x8880, RZ ;  /* 0x000088805a817816 */ /* 0x000fe200000000ff */
[----:B------:R-:W-:Y:S01]  /*9e90*/  IMAD R0, R78, R16, RZ ;  /* 0x000000104e007224 */ /* 0x000fe200078e02ff */
[----:B------:R-:W-:Y:S01]  /*9ea0*/  SHF.L.U32 R128, R90, 0x10, RZ ;  /* 0x000000105a807819 */ /* 0x000fe200000006ff */
[C---:B------:R-:W-:Y:S01]  /*9eb0*/  IMAD R7, R78.reuse, R7, RZ ;  /* 0x000000074e077224 */ /* 0x040fe200078e02ff */
[----:B------:R-:W-:Y:S01]  /*9ec0*/  SYNCS.ARRIVE.TRANS64.RED.A1T0 RZ, [UR5], RZ ;  /* 0x000000ffffff79a7 */ /* 0x000fe20008100405 */
[C---:B------:R-:W-:Y:S01]  /*9ed0*/  IMAD R16, R78.reuse, R20, RZ ;  /* 0x000000144e107224 */ /* 0x040fe200078e02ff */
[C---:B------:R-:W-:Y:S01]  /*9ee0*/  PRMT R126, R91.reuse, 0x8880, RZ ;  /* 0x000088805b7e7816 */ /* 0x040fe200000000ff */
[C---:B------:R-:W-:Y:S01]  /*9ef0*/  IMAD R20, R78.reuse, R24, RZ ;  /* 0x000000184e147224 */ /* 0x040fe200078e02ff */
[----:B------:R-:W-:Y:S01]  /*9f00*/  SHF.L.U32 R125, R91, 0x10, RZ ;  /* 0x000000105b7d7819 */ /* 0x000fe200000006ff */
[----:B------:R-:W-:Y:S01]  /*9f10*/  IMAD R6, R81, R82, R6 ;  /* 0x0000005251067224 */ /* 0x000fe200078e0206 */
[----:B------:R-:W-:Y:S01]  /*9f20*/  MOV R81, R143 ;  /* 0x0000008f00517202 */ /* 0x000fe20000000f00 */
[----:B------:R-:W-:Y:S01]  /*9f30*/  IMAD R24, R78, R28, RZ ;  /* 0x0000001c4e187224 */ /* 0x000fe200078e02ff */
[----:B------:R-:W-:Y:S01]  /*9f40*/  PRMT R123, R92, 0x8880, RZ ;  /* 0x000088805c7b7816 */ /* 0x000fe200000000ff */
[----:B------:R-:W-:Y:S01]  /*9f50*/  IMAD R28, R78, R32, RZ ;  /* 0x000000204e1c7224 */ /* 0x000fe200078e02ff */
[----:B------:R-:W-:Y:S01]  /*9f60*/  SHF.L.U32 R122, R92, 0x10, RZ ;  /* 0x000000105c7a7819 */ /* 0x000fe200000006ff */
[----:B------:R-:W-:Y:S01]  /*9f70*/  IMAD R7, R2, R82, R7 ;  /* 0x0000005202077224 */ /* 0x000fe200078e0207 */
[----:B------:R-:W-:Y:S01]  /*9f80*/  PRMT R120, R93, 0x8880, RZ ;  /* 0x000088805d787816 */ /* 0x000fe200000000ff */
[----:B------:R-:W-:Y:S01]  /*9f90*/  IMAD R32, R78, R36, RZ ;  /* 0x000000244e207224 */ /* 0x000fe200078e02ff */
[----:B------:R-:W-:Y:S01]  /*9fa0*/  PRMT R117, R94, 0x8880, RZ ;  /* 0x000088805e757816 */ /* 0x000fe200000000ff */
[----:B------:R-:W-:Y:S01]  /*9fb0*/  IMAD R2, R78, R17, RZ ;  /* 0x000000114e027224 */ /* 0x000fe200078e02ff */
[----:B------:R-:W-:Y:S01]  /*9fc0*/  SHF.L.U32 R116, R94, 0x10, RZ ;  /* 0x000000105e747819 */ /* 0x000fe200000006ff */
[----:B------:R-:W-:Y:S01]  /*9fd0*/  IMAD R36, R78, R40, RZ ;  /* 0x000000284e247224 */ /* 0x000fe200078e02ff */
[----:B------:R-:W-:Y:S01]  /*9fe0*/  SHF.L.U32 R115, R94, 0x8, RZ ;  /* 0x000000085e737819 */ /* 0x000fe200000006ff */
[C---:B------:R-:W-:Y:S01]  /*9ff0*/  IMAD R17, R78.reuse, R21, RZ ;  /* 0x000000154e117224 */ /* 0x040fe200078e02ff */
[C---:B------:R-:W-:Y:S01]  /*a000*/  PRMT R114, R95.reuse, 0x8880, RZ ;  /* 0x000088805f727816 */ /* 0x040fe200000000ff */
[C---:B------:R-:W-:Y:S01]  /*a010*/  IMAD R40, R78.reuse, R44, RZ ;  /* 0x0000002c4e287224 */ /* 0x040fe200078e02ff */
[----:B------:R-:W-:Y:S01]  /*a020*/  SHF.L.U32 R113, R95, 0x10, RZ ;  /* 0x000000105f717819 */ /* 0x000fe200000006ff */
[----:B------:R-:W-:Y:S01]  /*a030*/  IMAD R21, R78, R25, RZ ;  /* 0x000000194e157224 */ /* 0x000fe200078e02ff */
[----:B------:R-:W-:Y:S01]  /*a040*/  PRMT R111, R96, 0x8880, RZ ;  /* 0x00008880606f7816 */ /* 0x000fe200000000ff */
        /* <DEDUP_REMOVED lines=8> */
[C---:B------:R-:W-:Y:S01]  /*a0d0*/  IMAD R52, R78.reuse, R56, RZ ;  /* 0x000000384e347224 */ /* 0x040fe200078e02ff */
[----:B------:R-:W-:Y:S01]  /*a0e0*/  SHF.L.U32 R142, R101, 0x8, RZ ;  /* 0x00000008658e7819 */ /* 0x000fe200000006ff */
[C---:B------:R-:W-:Y:S01]  /*a0f0*/  IMAD R8, R78.reuse, R8, RZ ;  /* 0x000000084e087224 */ /* 0x040fe200078e02ff */
[C---:B------:R-:W-:Y:S01]  /*a100*/  SHF.L.U32 R101, R99.reuse, 0x10, RZ ;  /* 0x0000001063657819 */ /* 0x040fe200000006ff */
[----:B------:R-:W-:Y:S01]  /*a110*/  IMAD R33, R78, R37, RZ ;  /* 0x000000254e217224 */ /* 0x000fe200078e02ff */
[----:B------:R-:W-:Y:S01]  /*a120*/  SHF.L.U32 R139, R102, 0x8, RZ ;  /* 0x00000008668b7819 */ /* 0x000fe200000006ff */
[C---:B------:R-:W-:Y:S01]  /*a130*/  IMAD R56, R78.reuse, R60, RZ ;  /* 0x0000003c4e387224 */ /* 0x040fe200078e02ff */
[----:B------:R-:W-:Y:S01]  /*a140*/  PRMT R102, R99, 0x8880, RZ ;  /* 0x0000888063667816 */ /* 0x000fe200000000ff */
[C---:B------:R-:W-:Y:S01]  /*a150*/  IMAD R37, R78.reuse, R41, RZ ;  /* 0x000000294e257224 */ /* 0x040fe200078e02ff */
[----:B------:R-:W-:Y:S01]  /*a160*/  SHF.L.U32 R136, R103, 0x8, RZ ;  /* 0x0000000867887819 */ /* 0x000fe200000006ff */
[C---:B------:R-:W-:Y:S01]  /*a170*/  IMAD R60, R78.reuse, R64, RZ ;  /* 0x000000404e3c7224 */ /* 0x040fe200078e02ff */
[----:B------:R-:W-:Y:S01]  /*a180*/  I2IP.S8.S32.SAT R64, R7, R6, RZ ;  /* 0x0000000607407239 */ /* 0x000fe200000014ff */
[C---:B------:R-:W-:Y:S01]  /*a190*/  IMAD R9, R78.reuse, R9, RZ ;  /* 0x000000094e097224 */ /* 0x040fe200078e02ff */
[----:B------:R-:W-:Y:S01]  /*a1a0*/  SHF.R.S32.HI R6, RZ, 0x18, R140 ;  /* 0x00000018ff067819 */ /* 0x000fe2000001148c */
[C---:B------:R-:W-:Y:S01]  /*a1b0*/  IMAD R41, R78.reuse, R45, RZ ;  /* 0x0000002d4e297224 */ /* 0x040fe200078e02ff */
[----:B------:R-:W-:Y:S01]  /*a1c0*/  SHF.R.S32.HI R7, RZ, 0x18, R142 ;  /* 0x00000018ff077819 */ /* 0x000fe2000001148e */
[----:B------:R-:W-:Y:S01]  /*a1d0*/  IMAD R45, R78, R49, RZ ;  /* 0x000000314e2d7224 */ /* 0x000fe200078e02ff */
[----:B------:R-:W-:Y:S01]  /*a1e0*/  SHF.L.U32 R133, R88, 0x8, RZ ;  /* 0x0000000858857819 */ /* 0x000fe200000006ff */
[C---:B------:R-:W-:Y:S01]  /*a1f0*/  IMAD R10, R78.reuse, R10, RZ ;  /* 0x0000000a4e0a7224 */ /* 0x040fe200078e02ff */
[----:B------:R-:W-:Y:S01]  /*a200*/  SHF.R.S32.HI R88, RZ, 0x18, R89 ;  /* 0x00000018ff587819 */ /* 0x000fe20000011459 */
[C---:B------:R-:W-:Y:S01]  /*a210*/  IMAD R49, R78.reuse, R53, RZ ;  /* 0x000000354e317224 */ /* 0x040fe200078e02ff */
[----:B------:R-:W-:Y:S01]  /*a220*/  SHF.L.U32 R130, R89, 0x8, RZ ;  /* 0x0000000859827819 */ /* 0x000fe200000006ff */
[-C--:B------:R-:W-:Y:S01]  /*a230*/  IMAD R8, R81, R82.reuse, R8 ;  /* 0x0000005251087224 */ /* 0x080fe200078e0208 */
[----:B------:R-:W-:Y:S01]  /*a240*/  SHF.R.S32.HI R81, RZ, 0x18, R139 ;  /* 0x00000018ff517819 */ /* 0x000fe2000001148b */
[C---:B------:R-:W-:Y:S01]  /*a250*/  IMAD R53, R78.reuse, R57, RZ ;  /* 0x000000394e357224 */ /* 0x040fe200078e02ff */
[----:B------:R-:W-:Y:S01]  /*a260*/  SHF.R.S32.HI R89, RZ, 0x18, R90 ;  /* 0x00000018ff597819 */ /* 0x000fe2000001145a */
[C---:B------:R-:W-:Y:S01]  /*a270*/  IMAD R11, R78.reuse, R11, RZ ;  /* 0x0000000b4e0b7224 */ /* 0x040fe200078e02ff */
[----:B------:R-:W-:Y:S01]  /*a280*/  SHF.R.S32.HI R90, RZ, 0x18, R91 ;  /* 0x00000018ff5a7819 */ /* 0x000fe2000001145b */
[C---:B------:R-:W-:Y:S01]  /*a290*/  IMAD R57, R78.reuse, R61, RZ ;  /* 0x0000003d4e397224 */ /* 0x040fe200078e02ff */
[----:B------:R-:W-:Y:S01]  /*a2a0*/  SHF.L.U32 R124, R91, 0x8, RZ ;  /* 0x000000085b7c7819 */ /* 0x000fe200000006ff */
[----:B------:R-:W-:Y:S01]  /*a2b0*/  IMAD R9, R83, R82, R9 ;  /* 0x0000005253097224 */ /* 0x000fe200078e0209 */
[----:B------:R-:W-:Y:S01]  /*a2c0*/  SHF.R.S32.HI R91, RZ, 0x18, R92 ;  /* 0x00000018ff5b7819 */ /* 0x000fe2000001145c */
[----:B------:R-:W-:Y:S01]  /*a2d0*/  IMAD R61, R78, R65, RZ ;  /* 0x000000414e3d7224 */ /* 0x000fe200078e02ff */
[----:B------:R-:W-:Y:S01]  /*a2e0*/  SHF.L.U32 R121, R92, 0x8, RZ ;  /* 0x000000085c797819 */ /* 0x000fe200000006ff */
[C---:B------:R-:W-:Y:S01]  /*a2f0*/  IMAD R12, R78.reuse, R12, RZ ;  /* 0x0000000c4e0c7224 */ /* 0x040fe200078e02ff */
[----:B------:R-:W-:Y:S01]  /*a300*/  SHF.R.S32.HI R92, RZ, 0x18, R93 ;  /* 0x00000018ff5c7819 */ /* 0x000fe2000001145d */
[----:B------:R-:W-:Y:S01]  /*a310*/  IMAD.MOV.U32 R65, RZ, RZ, R141 ;  /* 0x000000ffff417224 */ /* 0x000fe200078e008d */
[----:B------:R-:W-:Y:S01]  /*a320*/  SHF.L.U32 R118, R93, 0x8, RZ ;  /* 0x000000085d767819 */ /* 0x000fe200000006ff */
[----:B------:R-:W-:Y:S01]  /*a330*/  IMAD R10, R7, R82, R10 ;  /* 0x00000052070a7224 */ /* 0x000fe200078e020a */
[----:B------:R-:W-:Y:S01]  /*a340*/  MOV R7, R138 ;  /* 0x0000008a00077202 */ /* 0x000fe20000000f00 */
[----:B------:R-:W-:Y:S01]  /*a350*/  IMAD R13, R78, R13, RZ ;  /* 0x0000000d4e0d7224 */ /* 0x000fe200078e02ff */
[----:B------:R-:W-:Y:S01]  /*a360*/  SHF.R.S32.HI R93, RZ, 0x18, R94 ;  /* 0x00000018ff5d7819 */ /* 0x000fe2000001145e */
[----:B------:R-:W-:Y:S01]  /*a370*/  IMAD R11, R84, R82, R11 ;  /* 0x00000052540b7224 */ /* 0x000fe200078e020b */
[----:B------:R-:W-:Y:S01]  /*a380*/  I2IP.S8.S32.SAT R84, R5, R4, R64 ;  /* 0x0000000405547239 */ /* 0x000fe20000001440 */
[C---:B------:R-:W-:Y:S01]  /*a390*/  IMAD R14, R78.reuse, R14, RZ ;  /* 0x0000000e4e0e7224 */ /* 0x040fe200078e02ff */
[----:B------:R-:W-:Y:S01]  /*a3a0*/  SHF.R.S32.HI R5, RZ, 0x18, R137 ;  /* 0x00000018ff057819 */ /* 0x000fe20000011489 */
[----:B------:R-:W-:Y:S01]  /*a3b0*/  IMAD R12, R65, R82, R12 ;  /* 0x00000052410c7224 */ /* 0x000fe200078e020c */
[----:B------:R-:W-:Y:S01]  /*a3c0*/  I2IP.S8.S32.SAT R10, R11, R10, RZ ;  /* 0x0000000a0b0a7239 */ /* 0x000fe200000014ff */
[----:B------:R-:W-:Y:S01]  /*a3d0*/  IMAD R15, R78, R15, RZ ;  /* 0x0000000f4e0f7224 */ /* 0x000fe200078e02ff */
[----:B------:R-:W-:Y:S01]  /*a3e0*/  SHF.R.S32.HI R94, RZ, 0x18, R95 ;  /* 0x00000018ff5e7819 */ /* 0x000fe2000001145f */
[-C--:B------:R-:W-:Y:S01]  /*a3f0*/  IMAD R13, R6, R82.reuse, R13 ;  /* 0x00000052060d7224 */ /* 0x080fe200078e020d */
[----:B------:R-:W-:Y:S01]  /*a400*/  SHF.R.S32.HI R6, RZ, 0x18, R134 ;  /* 0x00000018ff067819 */ /* 0x000fe20000011486 */
[-C--:B------:R-:W-:Y:S01]  /*a410*/  IMAD R14, R81, R82.reuse, R14 ;  /* 0x00000052510e7224 */ /* 0x080fe200078e020e */
        /* <DEDUP_REMOVED lines=10> */
[----:B------:R-:W-:Y:S01]  /*a4c0*/  MOV R5, R135 ;  /* 0x0000008700057202 */ /* 0x000fe20000000f00 */
[-C--:B------:R-:W-:Y:S01]  /*a4d0*/  IMAD R3, R4, R82.reuse, R3 ;  /* 0x0000005204037224 */ /* 0x080fe200078e0203 */
[----:B------:R-:W-:Y:S01]  /*a4e0*/  SHF.R.S32.HI R4, RZ, 0x18, R131 ;  /* 0x00000018ff047819 */ /* 0x000fe20000011483 */
[----:B------:R-:W-:Y:S01]  /*a4f0*/  IMAD R19, R86, R82, R19 ;  /* 0x0000005256137224 */ /* 0x000fe200078e0213 */
[----:B------:R-:W-:Y:S01]  /*a500*/  I2IP.S8.S32.SAT R86, R13, R12, R14 ;  /* 0x0000000c0d567239 */ /* 0x000fe2000000140e */
[----:B------:R-:W-:Y:S01]  /*a510*/  IMAD R18, R78, R22, RZ ;  /* 0x000000164e127224 */ /* 0x000fe200078e02ff */
[----:B------:R-:W-:Y:S01]  /*a520*/  SHF.L.U32 R109, R96, 0x8, RZ ;  /* 0x00000008606d7819 */ /* 0x000fe200000006ff */
[----:B------:R-:W-:Y:S01]  /*a530*/  IMAD R16, R5, R82, R16 ;  /* 0x0000005205107224 */ /* 0x000fe200078e0210 */
[----:B------:R-:W-:Y:S01]  /*a540*/  I2IP.S8.S32.SAT R19, R19, R3, RZ ;  /* 0x0000000313137239 */ /* 0x000fe200000014ff */
[----:B------:R-:W-:Y:S01]  /*a550*/  IMAD R23, R78, R23, RZ ;  /* 0x000000174e177224 */ /* 0x000fe200078e02ff */
[----:B------:R-:W-:Y:S01]  /*a560*/  MOV R3, R132 ;  /* 0x0000008400037202 */ /* 0x000fe20000000f00 */
[-C--:B------:R-:W-:Y:S01]  /*a570*/  IMAD R17, R6, R82.reuse, R17 ;  /* 0x0000005206117224 */ /* 0x080fe200078e0211 */
[----:B------:R-:W-:Y:S01]  /*a580*/  MOV R5, R129 ;  /* 0x0000008100057202 */ /* 0x000fe20000000f00 */
[-C--:B------:R-:W-:Y:S01]  /*a590*/  IMAD R18, R7, R82.reuse, R18 ;  /* 0x0000005207127224 */ /* 0x080fe200078e0212 */
[----:B------:R-:W-:Y:S01]  /*a5a0*/  SHF.R.S32.HI R7, RZ, 0x18, R127 ;  /* 0x00000018ff077819 */ /* 0x000fe2000001147f */
[----:B------:R-:W-:Y:S01]  /*a5b0*/  IMAD R23, R87, R82, R23 ;  /* 0x0000005257177224 */ /* 0x000fe200078e0217 */
[----:B------:R-:W-:Y:S01]  /*a5c0*/  I2IP.S8.S32.SAT R87, R2, R0, R19 ;  /* 0x0000000002577239 */ /* 0x000fe20000001413 */
[----:B------:R-:W-:Y:S01]  /*a5d0*/  IMAD R20, R3, R82, R20 ;  /* 0x0000005203147224 */ /* 0x000fe200078e0214 */
[----:B------:R-:W-:Y:S01]  /*a5e0*/  SHF.R.S32.HI R3, RZ, 0x18, R130 ;  /* 0x00000018ff037819 */ /* 0x000fe20000011482 */
[C---:B------:R-:W-:Y:S01]  /*a5f0*/  IMAD R22, R78.reuse, R26, RZ ;  /* 0x0000001a4e167224 */ /* 0x040fe200078e02ff */
[----:B------:R-:W-:Y:S01]  /*a600*/  I2IP.S8.S32.SAT R18, R23, R18, RZ ;  /* 0x0000001217127239 */ /* 0x000fe200000014ff */
[----:B------:R-:W-:Y:S01]  /*a610*/  IMAD R27, R78, R27, RZ ;  /* 0x0000001b4e1b7224 */ /* 0x000fe200078e02ff */
[----:B------:R1:W-:Y:S01]  /*a620*/  STS.128 [R153+UR49+0xa200], R84 ;  /* 0x00a2005499007988 */ /* 0x0003e20008000c31 */
[----:B------:R-:W-:Y:S01]  /*a630*/  IMAD R21, R4, R82, R21 ;  /* 0x0000005204157224 */ /* 0x000fe200078e0215 */
[----:B------:R-:W-:Y:S01]  /*a640*/  I2IP.S8.S32.SAT R16, R17, R16, R18 ;  /* 0x0000001011107239 */ /* 0x000fe20000001412 */
[-C--:B------:R-:W-:Y:S01]  /*a650*/  IMAD R22, R3, R82.reuse, R22 ;  /* 0x0000005203167224 */ /* 0x080fe200078e0216 */
[----:B------:R-:W-:Y:S01]  /*a660*/  SHF.R.S32.HI R0, RZ, 0x18, R128 ;  /* 0x00000018ff007819 */ /* 0x000fe20000011480 */
[----:B------:R-:W-:Y:S01]  /*a670*/  IMAD R27, R88, R82, R27 ;  /* 0x00000052581b7224 */ /* 0x000fe200078e021b */
[----:B------:R-:W-:Y:S01]  /*a680*/  SHF.R.S32.HI R96, RZ, 0x18, R97 ;  /* 0x00000018ff607819 */ /* 0x000fe20000011461 */
[C---:B------:R-:W-:Y:S01]  /*a690*/  IMAD R26, R78.reuse, R30, RZ ;  /* 0x0000001e4e1a7224 */ /* 0x040fe200078e02ff */
[----:B------:R-:W-:Y:S01]  /*a6a0*/  SHF.L.U32 R106, R97, 0x8, RZ ;  /* 0x00000008616a7819 */ /* 0x000fe200000006ff */
[----:B------:R-:W-:Y:S01]  /*a6b0*/  IMAD R24, R5, R82, R24 ;  /* 0x0000005205187224 */ /* 0x000fe200078e0218 */
[----:B------:R-:W-:Y:S01]  /*a6c0*/  I2IP.S8.S32.SAT R17, R27, R22, RZ ;  /* 0x000000161b117239 */ /* 0x000fe200000014ff */
[----:B------:R-:W-:Y:S01]  /*a6d0*/  IMAD R31, R78, R31, RZ ;  /* 0x0000001f4e1f7224 */ /* 0x000fe200078e02ff */
[----:B------:R-:W-:Y:S01]  /*a6e0*/  SHF.R.S32.HI R5, RZ, 0x18, R124 ;  /* 0x00000018ff057819 */ /* 0x000fe2000001147c */
[----:B------:R-:W-:Y:S01]  /*a6f0*/  IMAD R25, R0, R82, R25 ;  /* 0x0000005200197224 */ /* 0x000fe200078e0219 */
[----:B------:R-:W-:Y:S01]  /*a700*/  I2IP.S8.S32.SAT R17, R21, R20, R17 ;  /* 0x0000001415117239 */ /* 0x000fe20000001411 */
[-C--:B------:R-:W-:Y:S01]  /*a710*/  IMAD R26, R7, R82.reuse, R26 ;  /* 0x00000052071a7224 */ /* 0x080fe200078e021a */
[----:B------:R-:W-:Y:S01]  /*a720*/  SHF.R.S32.HI R0, RZ, 0x18, R125 ;  /* 0x00000018ff007819 */ /* 0x000fe2000001147d */
[----:B------:R-:W-:Y:S01]  /*a730*/  IMAD.MOV.U32 R3, RZ, RZ, R126 ;  /* 0x000000ffff037224 */ /* 0x000fe200078e007e */
[----:B------:R-:W-:Y:S01]  /*a740*/  SHF.R.S32.HI R7, RZ, 0x18, R118 ;  /* 0x00000018ff077819 */ /* 0x000fe20000011476 */
[----:B------:R-:W-:Y:S01]  /*a750*/  IMAD R31, R89, R82, R31 ;  /* 0x00000052591f7224 */ /* 0x000fe200078e021f */
[----:B------:R-:W-:Y:S01]  /*a760*/  SHF.R.S32.HI R97, RZ, 0x18, R98 ;  /* 0x00000018ff617819 */ /* 0x000fe20000011462 */
[----:B------:R-:W-:Y:S01]  /*a770*/  IMAD R30, R78, R34, RZ ;  /* 0x000000224e1e7224 */ /* 0x000fe200078e02ff */
[----:B------:R-:W-:Y:S01]  /*a780*/  SHF.L.U32 R103, R98, 0x8, RZ ;  /* 0x0000000862677819 */ /* 0x000fe200000006ff */
[----:B------:R-:W-:Y:S01]  /*a790*/  IMAD R28, R3, R82, R28 ;  /* 0x00000052031c7224 */ /* 0x000fe200078e021c */
[----:B------:R-:W-:Y:S01]  /*a7a0*/  I2IP.S8.S32.SAT R18, R31, R26, RZ ;  /* 0x0000001a1f127239 */ /* 0x000fe200000014ff */
[----:B------:R-:W-:Y:S01]  /*a7b0*/  IMAD R35, R78, R35, RZ ;  /* 0x000000234e237224 */ /* 0x000fe200078e02ff */
[----:B------:R-:W-:Y:S01]  /*a7c0*/  MOV R3, R123 ;  /* 0x0000007b00037202 */ /* 0x000fe20000000f00 */
[----:B------:R-:W-:Y:S01]  /*a7d0*/  IMAD R29, R0, R82, R29 ;  /* 0x00000052001d7224 */ /* 0x000fe200078e021d */
[----:B------:R-:W-:Y:S01]  /*a7e0*/  I2IP.S8.S32.SAT R18, R25, R24, R18 ;  /* 0x0000001819127239 */ /* 0x000fe20000001412 */
[-C--:B------:R-:W-:Y:S01]  /*a7f0*/  IMAD R30, R5, R82.reuse, R30 ;  /* 0x00000052051e7224 */ /* 0x080fe200078e021e */
[----:B------:R-:W-:Y:S01]  /*a800*/  SHF.R.S32.HI R0, RZ, 0x18, R122 ;  /* 0x00000018ff007819 */ /* 0x000fe2000001147a */
[----:B------:R-:W-:Y:S01]  /*a810*/  IMAD R35, R90, R82, R35 ;  /* 0x000000525a237224 */ /* 0x000fe200078e0223 */
[----:B------:R-:W-:Y:S01]  /*a820*/  MOV R5, R120 ;  /* 0x0000007800057202 */ /* 0x000fe20000000f00 */
[----:B------:R-:W-:Y:S01]  /*a830*/  IMAD R32, R3, R82, R32 ;  /* 0x0000005203207224 */ /* 0x000fe200078e0220 */
[----:B------:R-:W-:Y:S01]  /*a840*/  SHF.R.S32.HI R3, RZ, 0x18, R121 ;  /* 0x00000018ff037819 */ /* 0x000fe20000011479 */
[C---:B------:R-:W-:Y:S01]  /*a850*/  IMAD R34, R78.reuse, R38, RZ ;  /* 0x000000264e227224 */ /* 0x040fe200078e02ff */
[----:B------:R-:W-:Y:S01]  /*a860*/  I2IP.S8.S32.SAT R19, R35, R30, RZ ;  /* 0x0000001e23137239 */ /* 0x000fe200000014ff */
[----:B------:R-:W-:Y:S01]  /*a870*/  IMAD R39, R78, R39, RZ ;  /* 0x000000274e277224 */ /* 0x000fe200078e02ff */
[----:B------:R-:W-:Y:S01]  /*a880*/  SHF.R.S32.HI R98, RZ, 0x18, R99 ;  /* 0x00000018ff627819 */ /* 0x000fe20000011463 */
[----:B------:R-:W-:Y:S01]  /*a890*/  IMAD R33, R0, R82, R33 ;  /* 0x0000005200217224 */ /* 0x000fe200078e0221 */
[----:B------:R-:W-:Y:S01]  /*a8a0*/  I2IP.S8.S32.SAT R19, R29, R28, R19 ;  /* 0x0000001c1d137239 */ /* 0x000fe20000001413 */
[-C--:B------:R-:W-:Y:S01]  /*a8b0*/  IMAD R34, R3, R82.reuse, R34 ;  /* 0x0000005203227224 */ /* 0x080fe200078e0222 */
[----:B------:R-:W-:Y:S01]  /*a8c0*/  SHF.R.S32.HI R0, RZ, 0x18, R119 ;  /* 0x00000018ff007819 */ /* 0x000fe20000011477 */
[----:B------:R-:W-:Y:S01]  /*a8d0*/  IMAD R39, R91, R82, R39 ;  /* 0x000000525b277224 */ /* 0x000fe200078e0227 */
[----:B------:R-:W-:Y:S01]  /*a8e0*/  MOV R3, R117 ;  /* 0x0000007500037202 */ /* 0x000fe20000000f00 */
[C---:B------:R-:W-:Y:S01]  /*a8f0*/  IMAD R38, R78.reuse, R42, RZ ;  /* 0x0000002a4e267224 */ /* 0x040fe200078e02ff */
[----:B------:R1:W-:Y:S01]  /*a900*/  STS.128 [R172+0xa200], R16 ;  /* 0x00a20010ac007388 */ /* 0x0003e20000000c00 */
        /* <DEDUP_REMOVED lines=8> */
[-C--:B------:R-:W-:Y:S01]  /*a990*/  IMAD R43, R92, R82.reuse, R43 ;  /* 0x000000525c2b7224 */ /* 0x080fe200078e022b */
[----:B------:R-:W-:Y:S01]  /*a9a0*/  SHF.R.S32.HI R7, RZ, 0x18, R112 ;  /* 0x00000018ff077819 */ /* 0x000fe20000011470 */
[----:B------:R-:W-:Y:S01]  /*a9b0*/  IMAD R40, R3, R82, R40 ;  /* 0x0000005203287224 */ /* 0x000fe200078e0228 */
[----:B------:R-:W-:Y:S01]  /*a9c0*/  SHF.R.S32.HI R3, RZ, 0x18, R115 ;  /* 0x00000018ff037819 */ /* 0x000fe20000011473 */
[C---:B------:R-:W-:Y:S01]  /*a9d0*/  IMAD R42, R78.reuse, R46, RZ ;  /* 0x0000002e4e2a7224 */ /* 0x040fe200078e02ff */
[----:B------:R-:W-:Y:S01]  /*a9e0*/  I2IP.S8.S32.SAT R38, R43, R38, RZ ;  /* 0x000000262b267239 */ /* 0x000fe200000014ff */
[----:B------:R-:W-:Y:S01]  /*a9f0*/  IMAD R47, R78, R47, RZ ;  /* 0x0000002f4e2f7224 */ /* 0x000fe200078e02ff */
[----:B------:R-:W-:Y:S01]  /*aa00*/  SHF.L.U32 R100, R99, 0x8, RZ ;  /* 0x0000000863647819 */ /* 0x000fe200000006ff */
[----:B------:R-:W-:Y:S01]  /*aa10*/  IMAD R41, R0, R82, R41 ;  /* 0x0000005200297224 */ /* 0x000fe200078e0229 */
[----:B------:R-:W-:Y:S01]  /*aa20*/  I2IP.S8.S32.SAT R33, R37, R36, R38 ;  /* 0x0000002425217239 */ /* 0x000fe20000001426 */
[-C--:B------:R-:W-:Y:S01]  /*aa30*/  IMAD R42, R3, R82.reuse, R42 ;  /* 0x00000052032a7224 */ /* 0x080fe200078e022a */
[----:B------:R-:W-:Y:S01]  /*aa40*/  SHF.R.S32.HI R0, RZ, 0x18, R113 ;  /* 0x00000018ff007819 */ /* 0x000fe20000011471 */
[----:B------:R-:W-:Y:S01]  /*aa50*/  IMAD R47, R93, R82, R47 ;  /* 0x000000525d2f7224 */ /* 0x000fe200078e022f */
[----:B------:R-:W-:Y:S01]  /*aa60*/  IADD3 R76, PT, PT, R76, 0x1, RZ ;  /* 0x000000014c4c7810 */ /* 0x000fe20007ffe0ff */
[C---:B------:R-:W-:Y:S02]  /*aa70*/  IMAD R46, R78.reuse, R50, RZ ;  /* 0x000000324e2e7224 */ /* 0x040fe400078e02ff */
        /* <DEDUP_REMOVED lines=8> */
[----:B------:R-:W-:Y:S02]  /*ab00*/  IMAD.MOV.U32 R3, RZ, RZ, R111 ;  /* 0x000000ffff037224 */ /* 0x000fe400078e006f */
[-C--:B------:R-:W-:Y:S02]  /*ab10*/  IMAD R51, R94, R82.reuse, R51 ;  /* 0x000000525e337224 */ /* 0x080fe400078e0233 */
[----:B------:R-:W-:Y:S01]  /*ab20*/  IMAD R48, R3, R82, R48 ;  /* 0x0000005203307224 */ /* 0x000fe200078e0230 */
[----:B------:R-:W-:Y:S01]  /*ab30*/  SHF.R.S32.HI R3, RZ, 0x18, R109 ;  /* 0x00000018ff037819 */ /* 0x000fe2000001146d */
[C---:B------:R-:W-:Y:S01]  /*ab40*/  IMAD R50, R78.reuse, R54, RZ ;  /* 0x000000364e327224 */ /* 0x040fe200078e02ff */
[----:B------:R-:W-:Y:S01]  /*ab50*/  I2IP.S8.S32.SAT R35, R51, R46, RZ ;  /* 0x0000002e33237239 */ /* 0x000fe200000014ff */
[----:B------:R-:W-:Y:S02]  /*ab60*/  IMAD R55, R78, R55, RZ ;  /* 0x000000374e377224 */ /* 0x000fe400078e02ff */
[----:B------:R-:W-:Y:S01]  /*ab70*/  IMAD R49, R0, R82, R49 ;  /* 0x0000005200317224 */ /* 0x000fe200078e0231 */
[----:B------:R-:W-:Y:S01]  /*ab80*/  I2IP.S8.S32.SAT R35, R45, R44, R35 ;  /* 0x0000002c2d237239 */ /* 0x000fe20000001423 */
[-C--:B------:R-:W-:Y:S01]  /*ab90*/  IMAD R50, R3, R82.reuse, R50 ;  /* 0x0000005203327224 */ /* 0x080fe200078e0232 */
[----:B------:R-:W-:Y:S01]  /*aba0*/  SHF.R.S32.HI R0, RZ, 0x18, R107 ;  /* 0x00000018ff007819 */ /* 0x000fe2000001146b */
[----:B------:R-:W-:Y:S01]  /*abb0*/  IMAD R55, R95, R82, R55 ;  /* 0x000000525f377224 */ /* 0x000fe200078e0237 */
[----:B------:R-:W-:Y:S01]  /*abc0*/  SHF.R.S32.HI R3, RZ, 0x18, R106 ;  /* 0x00000018ff037819 */ /* 0x000fe2000001146a */
        /* <DEDUP_REMOVED lines=11> */
[----:B------:R-:W-:Y:S01]  /*ac80*/  SHF.R.S32.HI R3, RZ, 0x18, R103 ;  /* 0x00000018ff037819 */ /* 0x000fe20000011467 */
[----:B------:R-:W-:Y:S02]  /*ac90*/  IMAD R58, R78, R62, RZ ;  /* 0x0000003e4e3a7224 */ /* 0x000fe400078e02ff */
[----:B------:R-:W-:Y:S01]  /*aca0*/  IMAD R56, R5, R82, R56 ;  /* 0x0000005205387224 */ /* 0x000fe200078e0238 */
[----:B------:R-:W-:Y:S01]  /*acb0*/  MOV R5, R102 ;  /* 0x0000006600057202 */ /* 0x000fe20000000f00 */
[----:B------:R-:W-:Y:S01]  /*acc0*/  IMAD R57, R0, R82, R57 ;  /* 0x0000005200397224 */ /* 0x000fe200078e0239 */
[----:B------:R-:W-:Y:S01]  /*acd0*/  SHF.R.S32.HI R0, RZ, 0x18, R101 ;  /* 0x00000018ff007819 */ /* 0x000fe20000011465 */
[C---:B------:R-:W-:Y:S01]  /*ace0*/  IMAD R63, R78.reuse, R63, RZ ;  /* 0x0000003f4e3f7224 */ /* 0x040fe200078e02ff */
[----:B------:R-:W-:Y:S01]  /*acf0*/  I2IP.S8.S32.SAT R54, R59, R54, RZ ;  /* 0x000000363b367239 */ /* 0x000fe200000014ff */
[-C--:B------:R-:W-:Y:S01]  /*ad00*/  IMAD R58, R3, R82.reuse, R58 ;  /* 0x00000052033a7224 */ /* 0x080fe200078e023a */
[----:B------:R-:W-:Y:S01]  /*ad10*/  SHF.R.S32.HI R3, RZ, 0x18, R100 ;  /* 0x00000018ff037819 */ /* 0x000fe20000011464 */
[----:B------:R-:W-:Y:S01]  /*ad20*/  IMAD R63, R97, R82, R63 ;  /* 0x00000052613f7224 */ /* 0x000fe200078e023f */
[----:B------:R-:W-:Y:S01]  /*ad30*/  I2IP.S8.S32.SAT R49, R53, R52, R54 ;  /* 0x0000003435317239 */ /* 0x000fe20000001436 */
        /* <DEDUP_REMOVED lines=28> */
.L_x_120:
[----:B------:R-:W-:Y:S05]  /*af00*/  BSYNC.RECONVERGENT B0 ;  /* 0x0000000000007941 */ /* 0x000fea0003800200 */
.L_x_119:
[----:B------:R-:W-:Y:S01]  /*af10*/  BAR.SYNC.DEFER_BLOCKING 0x1, 0x80 ;  /* 0x0042000000007b1d */ /* 0x000fe20000010000 */
[----:B------:R-:W-:Y:S01]  /*af20*/  ISETP.NE.AND P2, PT, R168, RZ, PT ;  /* 0x000000ffa800720c */ /* 0x000fe20003f45270 */
[----:B------:R-:W-:Y:S01]  /*af30*/  IMAD.IADD R20, R75, 0x1, R150 ;  /* 0x000000014b147824 */ /* 0x000fe200078e0296 */
[----:B------:R-:W-:Y:S01]  /*af40*/  ISETP.NE.AND P0, PT, R169, 0x2, PT ;  /* 0x00000002a900780c */ /* 0x000fe20003f05270 */
[----:B------:R-:W-:Y:S01]  /*af50*/  IMAD.IADD R21, R77, 0x1, R152 ;  /* 0x000000014d157824 */ /* 0x000fe200078e0298 */
[----:B------:R-:W-:Y:S02]  /*af60*/  ISETP.NE.AND P1, PT, R76, 0x2, PT ;  /* 0x000000024c00780c */ /* 0x000fe40003f25270 */
[----:B------:R-:W-:Y:S02]  /*af70*/  SEL R0, RZ, 0x1, P0 ;  /* 0x00000001ff007807 */ /* 0x000fe40000000000 */
[----:B------:R-:W-:Y:S02]  /*af80*/  SEL R3, RZ, 0x1, P1 ;  /* 0x00000001ff037807 */ /* 0x000fe40000800000 */
[----:B------:R-:W-:Y:S02]  /*af90*/  LOP3.LUT R161, R161, R0, RZ, 0x3c, !PT ;  /* 0x00000000a1a17212 */ /* 0x000fe400078e3cff */
[----:B------:R-:W-:Y:S02]  /*afa0*/  LOP3.LUT R162, R162, R3, RZ, 0x3c, !PT ;  /* 0x00000003a2a27212 */ /* 0x000fe400078e3cff */
[----:B------:R-:W-:Y:S02]  /*afb0*/  @P2 R2UR UR36, R158 ;  /* 0x000000009e2422ca */ /* 0x000fe400000e0000 */
[----:B------:R-:W-:Y:S02]  /*afc0*/  SEL R169, R169, RZ, P0 ;  /* 0x000000ffa9a97207 */ /* 0x000fe40000000000 */
[----:B------:R-:W-:Y:S01]  /*afd0*/  SEL R76, R76, RZ, P1 ;  /* 0x000000ff4c4c7207 */ /* 0x000fe20000800000 */
[----:B------:R-:W-:Y:S10]  /*afe0*/  @P2 BRA `(.L_x_121) ;  /* 0xffffff9800a82947 */ /* 0x000ff4000383ffff */
[----:B------:R-:W-:Y:S05]  /*aff0*/  EXIT ;  /* 0x000000000000794d */ /* 0x000fea0003800000 */
.L_x_19:
[----:B--2---:R2:W1:Y:S02]  /*b000*/  SYNCS.PHASECHK.TRANS64.TRYWAIT P0, [R3+URZ+0xd0], R2 ;  /* 0x0000d002030075a7 */ /* 0x00446400080011ff */
[----:B-1----:R-:W-:Y:S05]  /*b010*/  @!P0 NANOSLEEP.SYNCS 0x989680 ;  /* 0x009896800000895d */ /* 0x002fea0003900000 */
[----:B------:R-:W1:Y:S02]  /*b020*/  @!P0 SYNCS.PHASECHK.TRANS64 P0, [R3+URZ+0xd0], R2 ;  /* 0x0000d002030085a7 */ /* 0x000e6400080010ff */
[----:B-1----:R-:W-:Y:S05]  /*b030*/  @!P0 BRA `(.L_x_19) ;  /* 0xfffffffc00f08947 */ /* 0x002fea000383ffff */
[----:B------:R-:W-:Y:S05]  /*b040*/  BRA `(.L_x_122) ;  /* 0xffffff6400507947 */ /* 0x000fea000383ffff */
.L_x_22:
[----:B-1----:R-:W-:-:S07]  /*b050*/  MOV R2, UR33 ;  /* 0x0000002100027c02 */ /* 0x002fce0008000f00 */
.L_x_123:
[----:B-1----:R1:W2:Y:S02]  /*b060*/  SYNCS.PHASECHK.TRANS64.TRYWAIT P0, [R2+URZ+0x18], R5 ;  /* 0x00001805020075a7 */ /* 0x0022a400080011ff */
[----:B--2---:R-:W-:Y:S05]  /*b070*/  @!P0 NANOSLEEP.SYNCS 0x989680 ;  /* 0x009896800000895d */ /* 0x004fea0003900000 */
[----:B------:R-:W2:Y:S02]  /*b080*/  @!P0 SYNCS.PHASECHK.TRANS64 P0, [R2+URZ+0x18], R5 ;  /* 0x00001805020085a7 */ /* 0x000ea400080010ff */
[----:B--2---:R-:W-:Y:S05]  /*b090*/  @!P0 BRA `(.L_x_123) ;  /* 0xfffffffc00f08947 */ /* 0x004fea000383ffff */
[----:B------:R-:W-:Y:S05]  /*b0a0*/  BRA `(.L_x_21) ;  /* 0xffffff6400a07947 */ /* 0x000fea000383ffff */
.L_x_28:
[----:B-1----:R-:W-:-:S07]  /*b0b0*/  MOV R2, UR17 ;  /* 0x0000001100027c02 */ /* 0x002fce0008000f00 */
.L_x_124:
[----:B-1----:R1:W2:Y:S02]  /*b0c0*/  SYNCS.PHASECHK.TRANS64.TRYWAIT P0, [R2+URZ+0x18], R5 ;  /* 0x00001805020075a7 */ /* 0x0022a400080011ff */
[----:B--2---:R-:W-:Y:S05]  /*b0d0*/  @!P0 NANOSLEEP.SYNCS 0x989680 ;  /* 0x009896800000895d */ /* 0x004fea0003900000 */
[----:B------:R-:W2:Y:S02]  /*b0e0*/  @!P0 SYNCS.PHASECHK.TRANS64 P0, [R2+URZ+0x18], R5 ;  /* 0x00001805020085a7 */ /* 0x000ea400080010ff */
[----:B--2---:R-:W-:Y:S05]  /*b0f0*/  @!P0 BRA `(.L_x_124) ;  /* 0xfffffffc00f08947 */ /* 0x004fea000383ffff */
[----:B------:R-:W-:Y:S05]  /*b100*/  BRA `(.L_x_27) ;  /* 0xffffff6800487947 */ /* 0x000fea000383ffff */
.L_x_32:
[----:B-1----:R1:W2:Y:S02]  /*b110*/  SYNCS.PHASECHK.TRANS64.TRYWAIT P0, [R2+URZ+0x80], R3 ;  /* 0x00008003020075a7 */ /* 0x0022a400080011ff */
[----:B--2---:R-:W-:Y:S05]  /*b120*/  @!P0 NANOSLEEP.SYNCS 0x989680 ;  /* 0x009896800000895d */ /* 0x004fea0003900000 */
[----:B------:R-:W2:Y:S02]  /*b130*/  @!P0 SYNCS.PHASECHK.TRANS64 P0, [R2+URZ+0x80], R3 ;  /* 0x00008003020085a7 */ /* 0x000ea400080010ff */
[----:B--2---:R-:W-:Y:S05]  /*b140*/  @!P0 BRA `(.L_x_32) ;  /* 0xfffffffc00f08947 */ /* 0x004fea000383ffff */
[----:B------:R-:W-:Y:S05]  /*b150*/  BRA `(.L_x_125) ;  /* 0xffffff6800d87947 */ /* 0x000fea000383ffff */
.L_x_36:
[----:B----4-:R-:W-:-:S07]  /*b160*/  MOV R0, UR5 ;  /* 0x0000000500007c02 */ /* 0x010fce0008000f00 */
.L_x_126:
[----:B-1----:R1:W2:Y:S02]  /*b170*/  SYNCS.PHASECHK.TRANS64.TRYWAIT P0, [R0+URZ], R3 ;  /* 0x00000003000075a7 */ /* 0x0022a400080011ff */
[----:B--2---:R-:W-:Y:S05]  /*b180*/  @!P0 NANOSLEEP.SYNCS 0x989680 ;  /* 0x009896800000895d */ /* 0x004fea0003900000 */
[----:B------:R-:W2:Y:S02]  /*b190*/  @!P0 SYNCS.PHASECHK.TRANS64 P0, [R0+URZ], R3 ;  /* 0x00000003000085a7 */ /* 0x000ea400080010ff */
[----:B--2---:R-:W-:Y:S05]  /*b1a0*/  @!P0 BRA `(.L_x_126) ;  /* 0xfffffffc00f08947 */ /* 0x004fea000383ffff */
[----:B------:R-:W-:Y:S05]  /*b1b0*/  BRA `(.L_x_127) ;  /* 0xffffff7000487947 */ /* 0x000fea000383ffff */
.L_x_37:
[----:B----4-:R-:W-:-:S07]  /*b1c0*/  MOV R0, UR5 ;  /* 0x0000000500007c02 */ /* 0x010fce0008000f00 */
.L_x_128:
[----:B-1----:R1:W2:Y:S02]  /*b1d0*/  SYNCS.PHASECHK.TRANS64.TRYWAIT P0, [R0+URZ], R3 ;  /* 0x00000003000075a7 */ /* 0x0022a400080011ff */
[----:B--2---:R-:W-:Y:S05]  /*b1e0*/  @!P0 NANOSLEEP.SYNCS 0x989680 ;  /* 0x009896800000895d */ /* 0x004fea0003900000 */
[----:B------:R-:W2:Y:S02]  /*b1f0*/  @!P0 SYNCS.PHASECHK.TRANS64 P0, [R0+URZ], R3 ;  /* 0x00000003000085a7 */ /* 0x000ea400080010ff */
[----:B--2---:R-:W-:Y:S05]  /*b200*/  @!P0 BRA `(.L_x_128) ;  /* 0xfffffffc00f08947 */ /* 0x004fea000383ffff */
[----:B------:R-:W-:Y:S05]  /*b210*/  BRA `(.L_x_129) ;  /* 0xffffff7000547947 */ /* 0x000fea000383ffff */
.L_x_40:
[----:B-1----:R1:W2:Y:S02]  /*b220*/  SYNCS.PHASECHK.TRANS64.TRYWAIT P0, [R0+URZ+0xc0], R5 ;  /* 0x0000c005000075a7 */ /* 0x0022a400080011ff */
[----:B--2---:R-:W-:Y:S05]  /*b230*/  @!P0 NANOSLEEP.SYNCS 0x989680 ;  /* 0x009896800000895d */ /* 0x004fea0003900000 */
[----:B------:R-:W2:Y:S02]  /*b240*/  @!P0 SYNCS.PHASECHK.TRANS64 P0, [R0+URZ+0xc0], R5 ;  /* 0x0000c005000085a7 */ /* 0x000ea400080010ff */
[----:B--2---:R-:W-:Y:S05]  /*b250*/  @!P0 BRA `(.L_x_40) ;  /* 0xfffffffc00f08947 */ /* 0x004fea000383ffff */
[----:B------:R-:W-:Y:S05]  /*b260*/  BRA `(.L_x_130) ;  /* 0xffffff7000b07947 */ /* 0x000fea000383ffff */
.L_x_41:
[----:B------:R-:W-:-:S07]  /*b270*/  MOV R0, UR5 ;  /* 0x0000000500007c02 */ /* 0x000fce0008000f00 */
.L_x_131:
[----:B-1----:R1:W2:Y:S02]  /*b280*/  SYNCS.PHASECHK.TRANS64.TRYWAIT P0, [R0+URZ+0x90], R5 ;  /* 0x00009005000075a7 */ /* 0x0022a400080011ff */
[----:B--2---:R-:W-:Y:S05]  /*b290*/  @!P0 NANOSLEEP.SYNCS 0x989680 ;  /* 0x009896800000895d */ /* 0x004fea0003900000 */
[----:B------:R-:W2:Y:S02]  /*b2a0*/  @!P0 SYNCS.PHASECHK.TRANS64 P0, [R0+URZ+0x90], R5 ;  /* 0x00009005000085a7 */ /* 0x000ea400080010ff */
[----:B--2---:R-:W-:Y:S05]  /*b2b0*/  @!P0 BRA `(.L_x_131) ;  /* 0xfffffffc00f08947 */ /* 0x004fea000383ffff */
[----:B------:R-:W-:Y:S05]  /*b2c0*/  BRA `(.L_x_132) ;  /* 0xffffff7000c07947 */ /* 0x000fea000383ffff */
.L_x_42:
[----:B-1----:R1:W2:Y:S02]  /*b2d0*/  SYNCS.PHASECHK.TRANS64.TRYWAIT P1, [R0+URZ+0x80], R5 ;  /* 0x00008005000075a7 */ /* 0x0022a400080211ff */
[----:B--2---:R-:W-:Y:S05]  /*b2e0*/  @!P1 NANOSLEEP.SYNCS 0x989680 ;  /* 0x009896800000995d */ /* 0x004fea0003900000 */
[----:B------:R-:W2:Y:S02]  /*b2f0*/  @!P1 SYNCS.PHASECHK.TRANS64 P1, [R0+URZ+0x80], R5 ;  /* 0x00008005000095a7 */ /* 0x000ea400080210ff */
[----:B--2---:R-:W-:Y:S05]  /*b300*/  @!P1 BRA `(.L_x_42) ;  /* 0xfffffffc00f09947 */ /* 0x004fea000383ffff */
[----:B------:R-:W-:Y:S05]  /*b310*/  BRA `(.L_x_133) ;  /* 0xffffff7000f07947 */ /* 0x000fea000383ffff */
.L_x_45:
[----:B------:R-:W-:-:S07]  /*b320*/  MOV R0, UR5 ;  /* 0x0000000500007c02 */ /* 0x000fce0008000f00 */
.L_x_134:
[----:B-1----:R1:W2:Y:S02]  /*b330*/  SYNCS.PHASECHK.TRANS64.TRYWAIT P0, [R0+URZ+0x90], R3 ;  /* 0x00009003000075a7 */ /* 0x0022a400080011ff */
[----:B--2---:R-:W-:Y:S05]  /*b340*/  @!P0 NANOSLEEP.SYNCS 0x989680 ;  /* 0x009896800000895d */ /* 0x004fea0003900000 */
[----:B------:R-:W2:Y:S02]  /*b350*/  @!P0 SYNCS.PHASECHK.TRANS64 P0, [R0+URZ+0x90], R3 ;  /* 0x00009003000085a7 */ /* 0x000ea400080010ff */
[----:B--2---:R-:W-:Y:S05]  /*b360*/  @!P0 BRA `(.L_x_134) ;  /* 0xfffffffc00f08947 */ /* 0x004fea000383ffff */
[----:B------:R-:W-:Y:S05]  /*b370*/  BRA `(.L_x_44) ;  /* 0xffffff7400447947 */ /* 0x000fea000383ffff */
.L_x_52:
[----:B-1----:R1:W2:Y:S02]  /*b380*/  SYNCS.PHASECHK.TRANS64.TRYWAIT P1, [R0+URZ+0x80], R5 ;  /* 0x00008005000075a7 */ /* 0x0022a400080211ff */
[----:B--2---:R-:W-:Y:S05]  /*b390*/  @!P1 NANOSLEEP.SYNCS 0x989680 ;  /* 0x009896800000995d */ /* 0x004fea0003900000 */
[----:B------:R-:W2:Y:S02]  /*b3a0*/  @!P1 SYNCS.PHASECHK.TRANS64 P1, [R0+URZ+0x80], R5 ;  /* 0x00008005000095a7 */ /* 0x000ea400080210ff */
[----:B--2---:R-:W-:Y:S05]  /*b3b0*/  @!P1 BRA `(.L_x_52) ;  /* 0xfffffffc00f09947 */ /* 0x004fea000383ffff */
[----:B------:R-:W-:Y:S05]  /*b3c0*/  BRA `(.L_x_135) ;  /* 0xffffff7800b47947 */ /* 0x000fea000383ffff */
.L_x_53:
[----:B------:R-:W-:-:S07]  /*b3d0*/  MOV R3, UR7 ;  /* 0x0000000700037c02 */ /* 0x000fce0008000f00 */
.L_x_136:
[----:B-1----:R1:W2:Y:S02]  /*b3e0*/  SYNCS.PHASECHK.TRANS64.TRYWAIT P0, [R3+URZ+0xb0], R0 ;  /* 0x0000b000030075a7 */ /* 0x0022a400080011ff */
[----:B--2---:R-:W-:Y:S05]  /*b3f0*/  @!P0 NANOSLEEP.SYNCS 0x989680 ;  /* 0x009896800000895d */ /* 0x004fea0003900000 */
[----:B------:R-:W2:Y:S02]  /*b400*/  @!P0 SYNCS.PHASECHK.TRANS64 P0, [R3+URZ+0xb0], R0 ;  /* 0x0000b000030085a7 */ /* 0x000ea400080010ff */
[----:B--2---:R-:W-:Y:S05]  /*b410*/  @!P0 BRA `(.L_x_136) ;  /* 0xfffffffc00f08947 */ /* 0x004fea000383ffff */
[----:B------:R-:W-:Y:S05]  /*b420*/  BRA `(.L_x_137) ;  /* 0xffffff7800ec7947 */ /* 0x000fea000383ffff */
.L_x_56:
[----:B------:R-:W-:Y:S07]  /*b430*/  MOV R0, UR6 ;  /* 0x0000000600007c02 */ /* 0x000fee0008000f00 */
.L_x_138:
[----:B-1----:R1:W2:Y:S02]  /*b440*/  SYNCS.PHASECHK.TRANS64.TRYWAIT P0, [R0+URZ], R3 ;  /* 0x00000003000075a7 */ /* 0x0022a400080011ff */
[----:B--2---:R-:W-:Y:S05]  /*b450*/  @!P0 NANOSLEEP.SYNCS 0x989680 ;  /* 0x009896800000895d */ /* 0x004fea0003900000 */
[----:B------:R-:W2:Y:S02]  /*b460*/  @!P0 SYNCS.PHASECHK.TRANS64 P0, [R0+URZ], R3 ;  /* 0x00000003000085a7 */ /* 0x000ea400080010ff */
[----:B--2---:R-:W-:Y:S05]  /*b470*/  @!P0 BRA `(.L_x_138) ;  /* 0xfffffffc00f08947 */ /* 0x004fea000383ffff */
[----:B------:R-:W-:Y:S05]  /*b480*/  BRA `(.L_x_55) ;  /* 0xffffff7c00087947 */ /* 0x000fea000383ffff */
.L_x_59:
[----:B------:R-:W-:-:S07]  /*b490*/  MOV R0, UR6 ;  /* 0x0000000600007c02 */ /* 0x000fce0008000f00 */
.L_x_139:
[----:B--2---:R2:W4:Y:S02]  /*b4a0*/  SYNCS.PHASECHK.TRANS64.TRYWAIT P0, [R0+URZ], R3 ;  /* 0x00000003000075a7 */ /* 0x00452400080011ff */
[----:B----4-:R-:W-:Y:S05]  /*b4b0*/  @!P0 NANOSLEEP.SYNCS 0x989680 ;  /* 0x009896800000895d */ /* 0x010fea0003900000 */
[----:B------:R-:W4:Y:S02]  /*b4c0*/  @!P0 SYNCS.PHASECHK.TRANS64 P0, [R0+URZ], R3 ;  /* 0x00000003000085a7 */ /* 0x000f2400080010ff */
[----:B----4-:R-:W-:Y:S05]  /*b4d0*/  @!P0 BRA `(.L_x_139) ;  /* 0xfffffffc00f08947 */ /* 0x010fea000383ffff */
[----:B------:R-:W-:Y:S05]  /*b4e0*/  BRA `(.L_x_140) ;  /* 0xffffff7c00e47947 */ /* 0x000fea000383ffff */
.L_x_60:
[----:B------:R-:W-:-:S07]  /*b4f0*/  MOV R0, UR7 ;  /* 0x0000000700007c02 */ /* 0x000fce0008000f00 */
.L_x_141:
[----:B-1----:R1:W2:Y:S02]  /*b500*/  SYNCS.PHASECHK.TRANS64.TRYWAIT P0, [R0+URZ], R3 ;  /* 0x00000003000075a7 */ /* 0x0022a400080011ff */
[----:B--2---:R-:W-:Y:S05]  /*b510*/  @!P0 NANOSLEEP.SYNCS 0x989680 ;  /* 0x009896800000895d */ /* 0x004fea0003900000 */
[----:B------:R-:W2:Y:S02]  /*b520*/  @!P0 SYNCS.PHASECHK.TRANS64 P0, [R0+URZ], R3 ;  /* 0x00000003000085a7 */ /* 0x000ea400080010ff */
[----:B--2---:R-:W-:Y:S05]  /*b530*/  @!P0 BRA `(.L_x_141) ;  /* 0xfffffffc00f08947 */ /* 0x004fea000383ffff */
[----:B------:R-:W-:Y:S05]  /*b540*/  BRA `(.L_x_142) ;  /* 0xffffff7c00f07947 */ /* 0x000fea000383ffff */
.L_x_65:
[----:B--2---:R2:W3:Y:S02]  /*b550*/  SYNCS.PHASECHK.TRANS64.TRYWAIT P0, [R0+URZ+0x80], R3 ;  /* 0x00008003000075a7 */ /* 0x0044e400080011ff */
[----:B---3--:R-:W-:Y:S05]  /*b560*/  @!P0 NANOSLEEP.SYNCS 0x989680 ;  /* 0x009896800000895d */ /* 0x008fea0003900000 */
[----:B------:R-:W3:Y:S02]  /*b570*/  @!P0 SYNCS.PHASECHK.TRANS64 P0, [R0+URZ+0x80], R3 ;  /* 0x00008003000085a7 */ /* 0x000ee400080010ff */
[----:B---3--:R-:W-:Y:S05]  /*b580*/  @!P0 BRA `(.L_x_65) ;  /* 0xfffffffc00f08947 */ /* 0x008fea000383ffff */
[----:B------:R-:W-:Y:S05]  /*b590*/  BRA `(.L_x_143) ;  /* 0xffffff8000fc7947 */ /* 0x000fea000383ffff */
.L_x_68:
[----:B------:R-:W-:Y:S07]  /*b5a0*/  MOV R0, UR7 ;  /* 0x0000000700007c02 */ /* 0x000fee0008000f00 */
.L_x_144:
[----:B--2---:R2:W3:Y:S02]  /*b5b0*/  SYNCS.PHASECHK.TRANS64.TRYWAIT P0, [R0+URZ+0x78], R3 ;  /* 0x00007803000075a7 */ /* 0x0044e400080011ff */
[----:B---3--:R-:W-:Y:S05]  /*b5c0*/  @!P0 NANOSLEEP.SYNCS 0x989680 ;  /* 0x009896800000895d */ /* 0x008fea0003900000 */
[----:B------:R-:W3:Y:S02]  /*b5d0*/  @!P0 SYNCS.PHASECHK.TRANS64 P0, [R0+URZ+0x78], R3 ;  /* 0x00007803000085a7 */ /* 0x000ee400080010ff */
[----:B---3--:R-:W-:Y:S05]  /*b5e0*/  @!P0 BRA `(.L_x_144) ;  /* 0xfffffffc00f08947 */ /* 0x008fea000383ffff */
[----:B------:R-:W-:Y:S05]  /*b5f0*/  BRA `(.L_x_67) ;  /* 0xffffff8400dc7947 */ /* 0x000fea000383ffff */
.L_x_71:
[----:B------:R-:W-:Y:S07]  /*b600*/  MOV R3, UR7 ;  /* 0x0000000700037c02 */ /* 0x000fee0008000f00 */
.L_x_145:
[----:B-1----:R1:W2:Y:S02]  /*b610*/  SYNCS.PHASECHK.TRANS64.TRYWAIT P0, [R3+URZ+0x50], R12 ;  /* 0x0000500c030075a7 */ /* 0x0022a400080011ff */
[----:B--2---:R-:W-:Y:S05]  /*b620*/  @!P0 NANOSLEEP.SYNCS 0x989680 ;  /* 0x009896800000895d */ /* 0x004fea0003900000 */
[----:B------:R-:W2:Y:S02]  /*b630*/  @!P0 SYNCS.PHASECHK.TRANS64 P0, [R3+URZ+0x50], R12 ;  /* 0x0000500c030085a7 */ /* 0x000ea400080010ff */
[----:B--2---:R-:W-:Y:S05]  /*b640*/  @!P0 BRA `(.L_x_145) ;  /* 0xfffffffc00f08947 */ /* 0x004fea000383ffff */
[----:B------:R-:W-:Y:S05]  /*b650*/  BRA `(.L_x_146) ;  /* 0xffffff8800547947 */ /* 0x000fea000383ffff */
.L_x_72:
[----:B-1----:R-:W-:Y:S07]  /*b660*/  MOV R3, UR7 ;  /* 0x0000000700037c02 */ /* 0x002fee0008000f00 */
.L_x_147:
[----:B-1----:R1:W2:Y:S02]  /*b670*/  SYNCS.PHASECHK.TRANS64.TRYWAIT P0, [R3+URZ+0x58], R12 ;  /* 0x0000580c030075a7 */ /* 0x0022a400080011ff */
[----:B--2---:R-:W-:Y:S05]  /*b680*/  @!P0 NANOSLEEP.SYNCS 0x989680 ;  /* 0x009896800000895d */ /* 0x004fea0003900000 */
[----:B------:R-:W2:Y:S02]  /*b690*/  @!P0 SYNCS.PHASECHK.TRANS64 P0, [R3+URZ+0x58], R12 ;  /* 0x0000580c030085a7 */ /* 0x000ea400080010ff */
[----:B--2---:R-:W-:Y:S05]  /*b6a0*/  @!P0 BRA `(.L_x_147) ;  /* 0xfffffffc00f08947 */ /* 0x004fea000383ffff */
[----:B------:R-:W-:Y:S05]  /*b6b0*/  BRA `(.L_x_148) ;  /* 0xffffff8800907947 */ /* 0x000fea000383ffff */
.L_x_73:
[----:B-1----:R-:W-:Y:S07]  /*b6c0*/  MOV R3, UR7 ;  /* 0x0000000700037c02 */ /* 0x002fee0008000f00 */
.L_x_149:
[----:B-1----:R1:W2:Y:S02]  /*b6d0*/  SYNCS.PHASECHK.TRANS64.TRYWAIT P0, [R3+URZ+0x60], R12 ;  /* 0x0000600c030075a7 */ /* 0x0022a400080011ff */
[----:B--2---:R-:W-:Y:S05]  /*b6e0*/  @!P0 NANOSLEEP.SYNCS 0x989680 ;  /* 0x009896800000895d */ /* 0x004fea0003900000 */
[----:B------:R-:W2:Y:S02]  /*b6f0*/  @!P0 SYNCS.PHASECHK.TRANS64 P0, [R3+URZ+0x60], R12 ;  /* 0x0000600c030085a7 */ /* 0x000ea400080010ff */
[----:B--2---:R-:W-:Y:S05]  /*b700*/  @!P0 BRA `(.L_x_149) ;  /* 0xfffffffc00f08947 */ /* 0x004fea000383ffff */
[----:B------:R-:W-:Y:S05]  /*b710*/  BRA `(.L_x_150) ;  /* 0xffffff8800d87947 */ /* 0x000fea000383ffff */
.L_x_74:
[----:B------:R-:W-:Y:S07]  /*b720*/  MOV R3, UR7 ;  /* 0x0000000700037c02 */ /* 0x000fee0008000f00 */
.L_x_151:
[----:B-1----:R1:W2:Y:S02]  /*b730*/  SYNCS.PHASECHK.TRANS64.TRYWAIT P0, [R3+URZ+0x68], R12 ;  /* 0x0000680c030075a7 */ /* 0x0022a400080011ff */
[----:B--2---:R-:W-:Y:S05]  /*b740*/  @!P0 NANOSLEEP.SYNCS 0x989680 ;  /* 0x009896800000895d */ /* 0x004fea0003900000 */
[----:B------:R-:W2:Y:S02]  /*b750*/  @!P0 SYNCS.PHASECHK.TRANS64 P0, [R3+URZ+0x68], R12 ;  /* 0x0000680c030085a7 */ /* 0x000ea400080010ff */
[----:B--2---:R-:W-:Y:S05]  /*b760*/  @!P0 BRA `(.L_x_151) ;  /* 0xfffffffc00f08947 */ /* 0x004fea000383ffff */
[----:B------:R-:W-:Y:S05]  /*b770*/  BRA `(.L_x_152) ;  /* 0xffffff8c00607947 */ /* 0x000fea000383ffff */
.L_x_76:
[----:B------:R-:W-:-:S07]  /*b780*/  MOV R0, UR7 ;  /* 0x0000000700007c02 */ /* 0x000fce0008000f00 */
.L_x_153:
[----:B-1----:R1:W3:Y:S02]  /*b790*/  SYNCS.PHASECHK.TRANS64.TRYWAIT P0, [R0+URZ+0x50], R3 ;  /* 0x00005003000075a7 */ /* 0x0022e400080011ff */
[----:B---3--:R-:W-:Y:S05]  /*b7a0*/  @!P0 NANOSLEEP.SYNCS 0x989680 ;  /* 0x009896800000895d */ /* 0x008fea0003900000 */
[----:B------:R-:W3:Y:S02]  /*b7b0*/  @!P0 SYNCS.PHASECHK.TRANS64 P0, [R0+URZ+0x50], R3 ;  /* 0x00005003000085a7 */ /* 0x000ee400080010ff */
[----:B---3--:R-:W-:Y:S05]  /*b7c0*/  @!P0 BRA `(.L_x_153) ;  /* 0xfffffffc00f08947 */ /* 0x008fea000383ffff */
[----:B------:R-:W-:Y:S05]  /*b7d0*/  BRA `(.L_x_154) ;  /* 0xffffff8c00d07947 */ /* 0x000fea000383ffff */
.L_x_77:
[----:B-1----:R-:W-:-:S07]  /*b7e0*/  MOV R0, UR7 ;  /* 0x0000000700007c02 */ /* 0x002fce0008000f00 */
.L_x_155:
[----:B-1----:R1:W3:Y:S02]  /*b7f0*/  SYNCS.PHASECHK.TRANS64.TRYWAIT P0, [R0+URZ+0x58], R3 ;  /* 0x00005803000075a7 */ /* 0x0022e400080011ff */
[----:B---3--:R-:W-:Y:S05]  /*b800*/  @!P0 NANOSLEEP.SYNCS 0x989680 ;  /* 0x009896800000895d */ /* 0x008fea0003900000 */
[----:B------:R-:W3:Y:S02]  /*b810*/  @!P0 SYNCS.PHASECHK.TRANS64 P0, [R0+URZ+0x58], R3 ;  /* 0x00005803000085a7 */ /* 0x000ee400080010ff */
[----:B---3--:R-:W-:Y:S05]  /*b820*/  @!P0 BRA `(.L_x_155) ;  /* 0xfffffffc00f08947 */ /* 0x008fea000383ffff */
[----:B------:R-:W-:Y:S05]  /*b830*/  BRA `(.L_x_156) ;  /* 0xffffff8c00c07947 */ /* 0x000fea000383ffff */
.L_x_78:
[----:B-1----:R-:W-:-:S07]  /*b840*/  MOV R0, UR7 ;  /* 0x0000000700007c02 */ /* 0x002fce0008000f00 */
.L_x_157:
[----:B-1----:R1:W3:Y:S02]  /*b850*/  SYNCS.PHASECHK.TRANS64.TRYWAIT P0, [R0+URZ+0x60], R3 ;  /* 0x00006003000075a7 */ /* 0x0022e400080011ff */
[----:B---3--:R-:W-:Y:S05]  /*b860*/  @!P0 NANOSLEEP.SYNCS 0x989680 ;  /* 0x009896800000895d */ /* 0x008fea0003900000 */
[----:B------:R-:W3:Y:S02]  /*b870*/  @!P0 SYNCS.PHASECHK.TRANS64 P0, [R0+URZ+0x60], R3 ;  /* 0x00006003000085a7 */ /* 0x000ee400080010ff */
[----:B---3--:R-:W-:Y:S05]  /*b880*/  @!P0 BRA `(.L_x_157) ;  /* 0xfffffffc00f08947 */ /* 0x008fea000383ffff */
[----:B------:R-:W-:Y:S05]  /*b890*/  BRA `(.L_x_158) ;  /* 0xffffff8c00b07947 */ /* 0x000fea000383ffff */
.L_x_80:
[----:B--2---:R2:W4:Y:S02]  /*b8a0*/  SYNCS.PHASECHK.TRANS64.TRYWAIT P0, [R0+URZ+0x80], R3 ;  /* 0x00008003000075a7 */ /* 0x00452400080011ff */
[----:B----4-:R-:W-:Y:S05]  /*b8b0*/  @!P0 NANOSLEEP.SYNCS 0x989680 ;  /* 0x009896800000895d */ /* 0x010fea0003900000 */
[----:B------:R-:W4:Y:S02]  /*b8c0*/  @!P0 SYNCS.PHASECHK.TRANS64 P0, [R0+URZ+0x80], R3 ;  /* 0x00008003000085a7 */ /* 0x000f2400080010ff */
[----:B----4-:R-:W-:Y:S05]  /*b8d0*/  @!P0 BRA `(.L_x_80) ;  /* 0xfffffffc00f08947 */ /* 0x010fea000383ffff */
[----:B------:R-:W-:Y:S05]  /*b8e0*/  BRA `(.L_x_159) ;  /* 0xffffff90007c7947 */ /* 0x000fea000383ffff */
.L_x_91:
[----:B-1----:R1:W3:Y:S02]  /*b8f0*/  SYNCS.PHASECHK.TRANS64.TRYWAIT P1, [R3+URZ+0x30], R0 ;  /* 0x00003000030075a7 */ /* 0x0022e400080211ff */
[----:B---3--:R-:W-:Y:S05]  /*b900*/  @!P1 NANOSLEEP.SYNCS 0x989680 ;  /* 0x009896800000995d */ /* 0x008fea0003900000 */
[----:B------:R-:W3:Y:S02]  /*b910*/  @!P1 SYNCS.PHASECHK.TRANS64 P1, [R3+URZ+0x30], R0 ;  /* 0x00003000030095a7 */ /* 0x000ee400080210ff */
[----:B---3--:R-:W-:Y:S05]  /*b920*/  @!P1 BRA `(.L_x_91) ;  /* 0xfffffffc00f09947 */ /* 0x008fea000383ffff */
[----:B------:R-:W-:Y:S05]  /*b930*/  BRA `(.L_x_90) ;  /* 0xffffff9c00a47947 */ /* 0x000fea000383ffff */
.L_x_93:
[----:B---3--:R3:W4:Y:S02]  /*b940*/  SYNCS.PHASECHK.TRANS64.TRYWAIT P0, [R108+URZ+0xa0], R5 ;  /* 0x0000a0056c0075a7 */ /* 0x00872400080011ff */
[----:B----4-:R-:W-:Y:S05]  /*b950*/  @!P0 NANOSLEEP.SYNCS 0x989680 ;  /* 0x009896800000895d */ /* 0x010fea0003900000 */
[----:B------:R-:W4:Y:S02]  /*b960*/  @!P0 SYNCS.PHASECHK.TRANS64 P0, [R108+URZ+0xa0], R5 ;  /* 0x0000a0056c0085a7 */ /* 0x000f2400080010ff */
[----:B----4-:R-:W-:Y:S05]  /*b970*/  @!P0 BRA `(.L_x_93) ;  /* 0xfffffffc00f08947 */ /* 0x010fea000383ffff */
[----:B------:R-:W-:Y:S05]  /*b980*/  BRA `(.L_x_92) ;  /* 0xffffffa000007947 */ /* 0x000fea000383ffff */
.L_x_101:
[----:B--2---:R2:W3:Y:S02]  /*b990*/  SYNCS.PHASECHK.TRANS64.TRYWAIT P0, [R118+URZ+0x30], R3 ;  /* 0x00003003760075a7 */ /* 0x0044e400080011ff */
[----:B---3--:R-:W-:Y:S05]  /*b9a0*/  @!P0 NANOSLEEP.SYNCS 0x989680 ;  /* 0x009896800000895d */ /* 0x008fea0003900000 */
[----:B------:R-:W3:Y:S02]  /*b9b0*/  @!P0 SYNCS.PHASECHK.TRANS64 P0, [R118+URZ+0x30], R3 ;  /* 0x00003003760085a7 */ /* 0x000ee400080010ff */
[----:B---3--:R-:W-:Y:S05]  /*b9c0*/  @!P0 BRA `(.L_x_101) ;  /* 0xfffffffc00f08947 */ /* 0x008fea000383ffff */
[----:B------:R-:W-:Y:S05]  /*b9d0*/  BRA `(.L_x_100) ;  /* 0xffffffb400047947 */ /* 0x000fea000383ffff */
.L_x_109:
[----:B--2---:R2:W3:Y:S02]  /*b9e0*/  SYNCS.PHASECHK.TRANS64.TRYWAIT P0, [R0+URZ+0x30], R7 ;  /* 0x00003007000075a7 */ /* 0x0044e400080011ff */
[----:B---3--:R-:W-:Y:S05]  /*b9f0*/  @!P0 NANOSLEEP.SYNCS 0x989680 ;  /* 0x009896800000895d */ /* 0x008fea0003900000 */
[----:B------:R-:W3:Y:S02]  /*ba00*/  @!P0 SYNCS.PHASECHK.TRANS64 P0, [R0+URZ+0x30], R7 ;  /* 0x00003007000085a7 */ /* 0x000ee400080010ff */
[----:B---3--:R-:W-:Y:S05]  /*ba10*/  @!P0 BRA `(.L_x_109) ;  /* 0xfffffffc00f08947 */ /* 0x008fea000383ffff */
[----:B------:R-:W-:Y:S05]  /*ba20*/  BRA `(.L_x_108) ;  /* 0xffffffc800587947 */ /* 0x000fea000383ffff */
.L_x_117:
[----:B--2---:R2:W3:Y:S02]  /*ba30*/  SYNCS.PHASECHK.TRANS64.TRYWAIT P0, [R0+URZ+0x30], R5 ;  /* 0x00003005000075a7 */ /* 0x0044e400080011ff */
[----:B---3--:R-:W-:Y:S05]  /*ba40*/  @!P0 NANOSLEEP.SYNCS 0x989680 ;  /* 0x009896800000895d */ /* 0x008fea0003900000 */
[----:B------:R-:W3:Y:S02]  /*ba50*/  @!P0 SYNCS.PHASECHK.TRANS64 P0, [R0+URZ+0x30], R5 ;  /* 0x00003005000085a7 */ /* 0x000ee400080010ff */
[----:B---3--:R-:W-:Y:S05]  /*ba60*/  @!P0 BRA `(.L_x_117) ;  /* 0xfffffffc00f08947 */ /* 0x008fea000383ffff */
[----:B------:R-:W-:Y:S05]  /*ba70*/  BRA `(.L_x_116) ;  /* 0xffffffdc00b87947 */ /* 0x000fea000383ffff */
        .weak           $__internal_0_$__cuda_sm10x_tcgen05_guardrail_trap_col_being_dealloced_not_returned_by_alloc
        .type           $__internal_0_$__cuda_sm10x_tcgen05_guardrail_trap_col_being_dealloced_not_returned_by_alloc,@function
        .size           $__internal_0_$__cuda_sm10x_tcgen05_guardrail_trap_col_being_dealloced_not_returned_by_alloc,($__internal_1_$__cuda_sm10x_tcgen05_guardrail_trap_phase_invalid_during_alloc - $__internal_0_$__cuda_sm10x_tcgen05_guardrail_trap_col_being_dealloced_not_returned_by_alloc)
$__internal_0_$__cuda_sm10x_tcgen05_guardrail_trap_col_being_dealloced_not_returned_by_alloc:
[----:B------:R-:W-:Y:S05]  /*ba80*/  BPT.TRAP 0x1 ;  /* 0x000000040000795c */ /* 0x000fea0000300000 */
[----:B------:R-:W-:-:S04]  /*ba90*/  HFMA2 R3, -RZ, RZ, 0, 0 ;  /* 0x00000000ff037431 */ /* 0x000fc800000001ff */
[----:B------:R-:W-:Y:S05]  /*baa0*/  RET.REL.NODEC R2 `(_ZN7cutlass13device_kernelINS_4gemm6kernel13GemmUniversalIN4cute5tupleIJiiiiEEENS1_10collective13CollectiveMmaINS1_35MainloopSm100TmaUmmaWarpSpecializedILi3ELi2ELi2ENS5_IJNS4_1CILi1EEESB_SB_EEEEENS5_IJNSA_ILi128EEENSA_ILi256EEESE_EEEaNS5_IJlSB_lEEEaSH_NS4_8TiledMMAINS4_8MMA_AtomIJNS4_15SM100_MMA_S8_SSIaaiLi128ELi256ELNS4_4UMMA5MajorE0ELSM_0ELNSL_8SaturateE0EEEEEENS4_6LayoutISC_NS5_IJNSA_ILi0EEESR_SR_EEEEENS5_IJNS4_10UnderscoreESU_SU_EEEEENS4_13SM90_TMA_LOADENS4_14ComposedLayoutINS4_7SwizzleILi3ELi4ELi3EEENS4_18smem_ptr_flag_bitsILi8EEENSQ_INS5_IJNSA_ILi8EEESE_EEENS5_IJSE_SB_EEEEEEEvNS4_8identityESX_S17_vS18_EENS_8epilogue10collective18CollectiveEpilogueINS1A_23Sm100TmaWarpSpecializedILi4ELi2ELi64ELb0ELb0EEEJSG_NS5_IJNSQ_ISE_SB_EENSQ_INSA_ILi64EEESB_EEEEEaSH_aSH_NS1A_6fusion15FusionCallbacksIS1E_NS1J_17LinearCombinationIaiaiLNS_15FloatRoundStyleE2EEESG_S1I_JEEENS4_5SM1004TMEM4LOAD26SM100_TMEM_LOAD_32dp32b64xESX_NSY_INSZ_ILi2ELi4ELi3EEES12_NSQ_INS5_IJS13_S1G_EEENS5_IJS1G_SB_EEEEEEENS4_39AutoVectorizingCopyWithAssumedAlignmentILi128EEENS4_14SM90_TMA_STOREES1X_S1Z_S1Z_EEEvvEEEEvNT_6ParamsE) ;  /* 0xffffff4402547950 */ /* 0x000fea0003c3ffff */
        .weak           $__internal_1_$__cuda_sm10x_tcgen05_guardrail_trap_phase_invalid_during_alloc
        .type           $__internal_1_$__cuda_sm10x_tcgen05_guardrail_trap_phase_invalid_during_alloc,@function
        .size           $__internal_1_$__cuda_sm10x_tcgen05_guardrail_trap_phase_invalid_during_alloc,($__internal_2_$__cuda_sm10x_tcgen05_guardrail_trap_unallocated_columns_being_dealloced - $__internal_1_$__cuda_sm10x_tcgen05_guardrail_trap_phase_invalid_during_alloc)
$__internal_1_$__cuda_sm10x_tcgen05_guardrail_trap_phase_invalid_during_alloc:
[----:B------:R-:W-:Y:S05]  /*bab0*/  BPT.TRAP 0x1 ;  /* 0x000000040000795c */ /* 0x000fea0000300000 */
[----:B------:R-:W-:-:S04]  /*bac0*/  MOV R3, 0x0 ;  /* 0x0000000000037802 */ /* 0x000fc80000000f00 */
[----:B------:R-:W-:Y:S05]  /*bad0*/  RET.REL.NODEC R2 `(_ZN7cutlass13device_kernelINS_4gemm6kernel13GemmUniversalIN4cute5tupleIJiiiiEEENS1_10collective13CollectiveMmaINS1_35MainloopSm100TmaUmmaWarpSpecializedILi3ELi2ELi2ENS5_IJNS4_1CILi1EEESB_SB_EEEEENS5_IJNSA_ILi128EEENSA_ILi256EEESE_EEEaNS5_IJlSB_lEEEaSH_NS4_8TiledMMAINS4_8MMA_AtomIJNS4_15SM100_MMA_S8_SSIaaiLi128ELi256ELNS4_4UMMA5MajorE0ELSM_0ELNSL_8SaturateE0EEEEEENS4_6LayoutISC_NS5_IJNSA_ILi0EEESR_SR_EEEEENS5_IJNS4_10UnderscoreESU_SU_EEEEENS4_13SM90_TMA_LOADENS4_14ComposedLayoutINS4_7SwizzleILi3ELi4ELi3EEENS4_18smem_ptr_flag_bitsILi8EEENSQ_INS5_IJNSA_ILi8EEESE_EEENS5_IJSE_SB_EEEEEEEvNS4_8identityESX_S17_vS18_EENS_8epilogue10collective18CollectiveEpilogueINS1A_23Sm100TmaWarpSpecializedILi4ELi2ELi64ELb0ELb0EEEJSG_NS5_IJNSQ_ISE_SB_EENSQ_INSA_ILi64EEESB_EEEEEaSH_aSH_NS1A_6fusion15FusionCallbacksIS1E_NS1J_17LinearCombinationIaiaiLNS_15FloatRoundStyleE2EEESG_S1I_JEEENS4_5SM1004TMEM4LOAD26SM100_TMEM_LOAD_32dp32b64xESX_NSY_INSZ_ILi2ELi4ELi3EEES12_NSQ_INS5_IJS13_S1G_EEENS5_IJS1G_SB_EEEEEEENS4_39AutoVectorizingCopyWithAssumedAlignmentILi128EEENS4_14SM90_TMA_STOREES1X_S1Z_S1Z_EEEvvEEEEvNT_6ParamsE) ;  /* 0xffffff4402487950 */ /* 0x000fea0003c3ffff */
        .weak           $__internal_2_$__cuda_sm10x_tcgen05_guardrail_trap_unallocated_columns_being_dealloced
        .type           $__internal_2_$__cuda_sm10x_tcgen05_guardrail_trap_unallocated_columns_being_dealloced,@function
        .size           $__internal_2_$__cuda_sm10x_tcgen05_guardrail_trap_unallocated_columns_being_dealloced,(.L_x_161 - $__internal_2_$__cuda_sm10x_tcgen05_guardrail_trap_unallocated_columns_being_dealloced)
$__internal_2_$__cuda_sm10x_tcgen05_guardrail_trap_unallocated_columns_being_dealloced:
[----:B------:R-:W-:Y:S05]  /*bae0*/  BPT.TRAP 0x1 ;  /* 0x000000040000795c */ /* 0x000fea0000300000 */
[----:B------:R-:W-:-:S04]  /*baf0*/  HFMA2 R3, -RZ, RZ, 0, 0 ;  /* 0x00000000ff037431 */ /* 0x000fc800000001ff */
[----:B------:R-:W-:Y:S05]  /*bb00*/  RET.REL.NODEC R2 `(_ZN7cutlass13device_kernelINS_4gemm6kernel13GemmUniversalIN4cute5tupleIJiiiiEEENS1_10collective13CollectiveMmaINS1_35MainloopSm100TmaUmmaWarpSpecializedILi3ELi2ELi2ENS5_IJNS4_1CILi1EEESB_SB_EEEEENS5_IJNSA_ILi128EEENSA_ILi256EEESE_EEEaNS5_IJlSB_lEEEaSH_NS4_8TiledMMAINS4_8MMA_AtomIJNS4_15SM100_MMA_S8_SSIaaiLi128ELi256ELNS4_4UMMA5MajorE0ELSM_0ELNSL_8SaturateE0EEEEEENS4_6LayoutISC_NS5_IJNSA_ILi0EEESR_SR_EEEEENS5_IJNS4_10UnderscoreESU_SU_EEEEENS4_13SM90_TMA_LOADENS4_14ComposedLayoutINS4_7SwizzleILi3ELi4ELi3EEENS4_18smem_ptr_flag_bitsILi8EEENSQ_INS5_IJNSA_ILi8EEESE_EEENS5_IJSE_SB_EEEEEEEvNS4_8identityESX_S17_vS18_EENS_8epilogue10collective18CollectiveEpilogueINS1A_23Sm100TmaWarpSpecializedILi4ELi2ELi64ELb0ELb0EEEJSG_NS5_IJNSQ_ISE_SB_EENSQ_INSA_ILi64EEESB_EEEEEaSH_aSH_NS1A_6fusion15FusionCallbacksIS1E_NS1J_17LinearCombinationIaiaiLNS_15FloatRoundStyleE2EEESG_S1I_JEEENS4_5SM1004TMEM4LOAD26SM100_TMEM_LOAD_32dp32b64xESX_NSY_INSZ_ILi2ELi4ELi3EEES12_NSQ_INS5_IJS13_S1G_EEENS5_IJS1G_SB_EEEEEEENS4_39AutoVectorizingCopyWithAssumedAlignmentILi128EEENS4_14SM90_TMA_STOREES1X_S1Z_S1Z_EEEvvEEEEvNT_6ParamsE) ;  /* 0xffffff44023c7950 */ /* 0x000fea0003c3ffff */
.L_x_160:
[----:B------:R-:W-:-:S00]  /*bb10*/  BRA `(.L_x_160) ;  /* 0xfffffffc00fc7947 */ /* 0x000fc0000383ffff */
[----:B------:R-:W-:-:S00]  /*bb20*/  NOP ;  /* 0x0000000000007918 */ /* 0x000fc00000000000 */
        /* <DEDUP_REMOVED lines=13> */
.L_x_161:


//--------------------- .nv.global.init           --------------------------
	.section	.nv.global.init,"aw",@progbits
.nv.global.init:
	.type		$str$27,@object
	.size		$str$27,($str$28 - $str$27)
$str$27:
        /*0000*/ 	.byte	0x28, 0x61, 0x64, 0x64, 0x72, 0x65, 0x73, 0x73, 0x20, 0x26, 0x20, 0x6d, 0x61, 0x73, 0x6b, 0x29
        /*0010*/ 	.byte	0x20, 0x3d, 0x3d, 0x20, 0x30, 0x00
	.type		$str$28,@object
	.size		$str$28,($str$26 - $str$28)
$str$28:
        /*0016*/ 	.byte	0x2f, 0x74, 0x6d, 0x70, 0x2f, 0x63, 0x75, 0x74, 0x6c, 0x61, 0x73, 0x73, 0x5f, 0x73, 0x77, 0x65
        /*0026*/ 	.byte	0x65, 0x70, 0x5f, 0x73, 0x72, 0x63, 0x2f, 0x69, 0x6e, 0x63, 0x6c, 0x75, 0x64, 0x65, 0x2f, 0x63
        /*0036*/ 	.byte	0x75, 0x74, 0x65, 0x2f, 0x70, 0x6f, 0x69, 0x6e, 0x74, 0x65, 0x72, 0x5f, 0x66, 0x6c, 0x61, 0x67
        /*0046*/ 	.byte	0x67, 0x65, 0x64, 0x2e, 0x68, 0x70, 0x70, 0x00
	.type		$str$26,@object
	.size		$str$26,($str$25 - $str$26)
$str$26:
        /*004e*/ 	.byte	0x2f, 0x74, 0x6d, 0x70, 0x2f, 0x63, 0x75, 0x74, 0x6c, 0x61, 0x73, 0x73, 0x5f, 0x73, 0x77, 0x65
        /*005e*/ 	.byte	0x65, 0x70, 0x5f, 0x73, 0x72, 0x63, 0x2f, 0x69, 0x6e, 0x63, 0x6c, 0x75, 0x64, 0x65, 0x2f, 0x63
        /*006e*/ 	.byte	0x75, 0x74, 0x65, 0x2f, 0x61, 0x74, 0x6f, 0x6d, 0x2f, 0x63, 0x6f, 0x70, 0x79, 0x5f, 0x74, 0x72
        /*007e*/ 	.byte	0x61, 0x69, 0x74, 0x73, 0x5f, 0x73, 0x6d, 0x31, 0x30, 0x30, 0x2e, 0x68, 0x70, 0x70, 0x00
	.type		$str$25,@object
	.size		$str$25,(__unnamed_1 - $str$25)
$str$25:
        /*008d*/ 	.byte	0x28, 0x28, 0x75, 0x69, 0x6e, 0x74, 0x33, 0x32, 0x5f, 0x74, 0x28, 0x74, 0x68, 0x72, 0x65, 0x61
        /*009d*/ 	.byte	0x64, 0x49, 0x64, 0x78, 0x2e, 0x78, 0x29, 0x20, 0x2f, 0x20, 0x33, 0x32, 0x29, 0x20, 0x25, 0x20
        /*00ad*/ 	.byte	0x34, 0x29, 0x20, 0x3d, 0x3d, 0x20, 0x28, 0x28, 0x28, 0x74, 0x6d, 0x65, 0x6d, 0x5f, 0x61, 0x64
        /*00bd*/ 	.byte	0x64, 0x72, 0x20, 0x3e, 0x3e, 0x20, 0x31, 0x36, 0x29, 0x20, 0x2f, 0x20, 0x33, 0x32, 0x29, 0x20
        /*00cd*/ 	.byte	0x25, 0x20, 0x34, 0x29, 0x00
	.type		__unnamed_1,@object
	.size		__unnamed_1,(__unnamed_2 - __unnamed_1)
__unnamed_1:
        /*00d2*/ 	.byte	0x61, 0x75, 0x74, 0x6f, 0x20, 0x63, 0x75, 0x74, 0x65, 0x3a, 0x3a, 0x61, 0x73, 0x5f, 0x70, 0x6f
        /* <DEDUP_REMOVED lines=24> */
        /*0262*/ 	.byte	0x5d, 0x00
	.type		__unnamed_2,@object
	.size		__unnamed_2,(__unnamed_3 - __unnamed_2)
__unnamed_2:
        /* <DEDUP_REMOVED lines=26> */
	.type		__unnamed_3,@object
	.size		__unnamed_3,(.L_3 - __unnamed_3)
__unnamed_3:
        /* <DEDUP_REMOVED lines=42> */
        /*0696*/ 	.byte	0x43, 0x3c, 0x30, 0x3e, 0x3e, 0x3e, 0x3e, 0x5d, 0x00
.L_3:


//--------------------- .nv.shared._ZN7cutlass13device_kernelINS_4gemm6kernel13GemmUniversalIN4cute5tupleIJiiiiEEENS1_10collective13CollectiveMmaINS1_35MainloopSm100TmaUmmaWarpSpecializedILi3ELi2ELi2ENS5_IJNS4_1CILi1EEESB_SB_EEEEENS5_IJNSA_ILi128EEENSA_ILi256EEESE_EEEaNS5_IJlSB_lEEEaSH_NS4_8TiledMMAINS4_8MMA_AtomIJNS4_15SM100_MMA_S8_SSIaaiLi128ELi256ELNS4_4UMMA5MajorE0ELSM_0ELNSL_8SaturateE0EEEEEENS4_6LayoutISC_NS5_IJNSA_ILi0EEESR_SR_EEEEENS5_IJNS4_10UnderscoreESU_SU_EEEEENS4_13SM90_TMA_LOADENS4_14ComposedLayoutINS4_7SwizzleILi3ELi4ELi3EEENS4_18smem_ptr_flag_bitsILi8EEENSQ_INS5_IJNSA_ILi8EEESE_EEENS5_IJSE_SB_EEEEEEEvNS4_8identityESX_S17_vS18_EENS_8epilogue10collective18CollectiveEpilogueINS1A_23Sm100TmaWarpSpecializedILi4ELi2ELi64ELb0ELb0EEEJSG_NS5_IJNSQ_ISE_SB_EENSQ_INSA_ILi64EEESB_EEEEEaSH_aSH_NS1A_6fusion15FusionCallbacksIS1E_NS1J_17LinearCombinationIaiaiLNS_15FloatRoundStyleE2EEESG_S1I_JEEENS4_5SM1004TMEM4LOAD26SM100_TMEM_LOAD_32dp32b64xESX_NSY_INSZ_ILi2ELi4ELi3EEES12_NSQ_INS5_IJS13_S1G_EEENS5_IJS1G_SB_EEEEEEENS4_39AutoVectorizingCopyWithAssumedAlignmentILi128EEENS4_14SM90_TMA_STOREES1X_S1Z_S1Z_EEEvvEEEEvNT_6ParamsE --------------------------
	.section	.nv.shared._ZN7cutlass13device_kernelINS_4gemm6kernel13GemmUniversalIN4cute5tupleIJiiiiEEENS1_10collective13CollectiveMmaINS1_35MainloopSm100TmaUmmaWarpSpecializedILi3ELi2ELi2ENS5_IJNS4_1CILi1EEESB_SB_EEEEENS5_IJNSA_ILi128EEENSA_ILi256EEESE_EEEaNS5_IJlSB_lEEEaSH_NS4_8TiledMMAINS4_8MMA_AtomIJNS4_15SM100_MMA_S8_SSIaaiLi128ELi256ELNS4_4UMMA5MajorE0ELSM_0ELNSL_8SaturateE0EEEEEENS4_6LayoutISC_NS5_IJNSA_ILi0EEESR_SR_EEEEENS5_IJNS4_10UnderscoreESU_SU_EEEEENS4_13SM90_TMA_LOADENS4_14ComposedLayoutINS4_7SwizzleILi3ELi4ELi3EEENS4_18smem_ptr_flag_bitsILi8EEENSQ_INS5_IJNSA_ILi8EEESE_EEENS5_IJSE_SB_EEEEEEEvNS4_8identityESX_S17_vS18_EENS_8epilogue10collective18CollectiveEpilogueINS1A_23Sm100TmaWarpSpecializedILi4ELi2ELi64ELb0ELb0EEEJSG_NS5_IJNSQ_ISE_SB_EENSQ_INSA_ILi64EEESB_EEEEEaSH_aSH_NS1A_6fusion15FusionCallbacksIS1E_NS1J_17LinearCombinationIaiaiLNS_15FloatRoundStyleE2EEESG_S1I_JEEENS4_5SM1004TMEM4LOAD26SM100_TMEM_LOAD_32dp32b64xESX_NSY_INSZ_ILi2ELi4ELi3EEES12_NSQ_INS5_IJS13_S1G_EEENS5_IJS1G_SB_EEEEEEENS4_39AutoVectorizingCopyWithAssumedAlignmentILi128EEENS4_14SM90_TMA_STOREES1X_S1Z_S1Z_EEEvvEEEEvNT_6ParamsE,"aw",@nobits
	.sectionflags	@""
	.align	16
	.zero		1024


//--------------------- .nv.shared.reserved.0     --------------------------
	.section	.nv.shared.reserved.0,"aw",@nobits
	.weak		__nv_reservedSMEM_offset_0_alias
	.size		__nv_reservedSMEM_offset_0_alias, 0, 64
	.other		__nv_reservedSMEM_offset_0_alias,@"STO_CUDA_RESERVED_SHARED STV_DEFAULT"
__nv_reservedSMEM_offset_0_alias:
	.zero		0
.nv.shared.reserved.0:
	.zero		64
	.weak		__nv_reservedSMEM_tcgen05_partition
	.type		__nv_reservedSMEM_tcgen05_partition,@object
	.size		__nv_reservedSMEM_tcgen05_partition,(.L_0 - __nv_reservedSMEM_tcgen05_partition)
__nv_reservedSMEM_tcgen05_partition:
	.zero		32
.L_0:


//--------------------- .nv.global                --------------------------
	.section	.nv.global,"aw",@nobits
.nv.global:
	.type		_ZN39_INTERNAL_7decfbc9_4_k_cu_89a73850_92844cute1_E,@object
	.size		_ZN39_INTERNAL_7decfbc9_4_k_cu_89a73850_92844cute1_E,(_ZN39_INTERNAL_7decfbc9_4_k_cu_89a73850_92844cuda3std3__45__cpo6cbeginE - _ZN39_INTERNAL_7decfbc9_4_k_cu_89a73850_92844cute1_E)
_ZN39_INTERNAL_7decfbc9_4_k_cu_89a73850_92844cute1_E:
	.zero		1
	.type		_ZN39_INTERNAL_7decfbc9_4_k_cu_89a73850_92844cuda3std3__45__cpo6cbeginE,@object
	.size		_ZN39_INTERNAL_7decfbc9_4_k_cu_89a73850_92844cuda3std3__45__cpo6cbeginE,(_ZN39_INTERNAL_7decfbc9_4_k_cu_89a73850_92844cuda3std3__48in_placeE - _ZN39_INTERNAL_7decfbc9_4_k_cu_89a73850_92844cuda3std3__45__cpo6cbeginE)
_ZN39_INTERNAL_7decfbc9_4_k_cu_89a73850_92844cuda3std3__45__cpo6cbeginE:
	.zero		1
	.type		_ZN39_INTERNAL_7decfbc9_4_k_cu_89a73850_92844cuda3std3__48in_placeE,@object
	.size		_ZN39_INTERNAL_7decfbc9_4_k_cu_89a73850_92844cuda3std3__48in_placeE,(_ZN39_INTERNAL_7decfbc9_4_k_cu_89a73850_92844cuda3std6ranges3__45__cpo9iter_moveE - _ZN39_INTERNAL_7decfbc9_4_k_cu_89a73850_92844cuda3std3__48in_placeE)
_ZN39_INTERNAL_7decfbc9_4_k_cu_89a73850_92844cuda3std3__48in_placeE:
	.zero		1
	.type		_ZN39_INTERNAL_7decfbc9_4_k_cu_89a73850_92844cuda3std6ranges3__45__cpo9iter_moveE,@object
	.size		_ZN39_INTERNAL_7decfbc9_4_k_cu_89a73850_92844cuda3std6ranges3__45__cpo9iter_moveE,(_ZN39_INTERNAL_7decfbc9_4_k_cu_89a73850_92844cuda3std3__45__cpo5beginE - _ZN39_INTERNAL_7decfbc9_4_k_cu_89a73850_92844cuda3std6ranges3__45__cpo9iter_moveE)
_ZN39_INTERNAL_7decfbc9_4_k_cu_89a73850_92844cuda3std6ranges3__45__cpo9iter_moveE:
	.zero		1
	.type		_ZN39_INTERNAL_7decfbc9_4_k_cu_89a73850_92844cuda3std3__45__cpo5beginE,@object
	.size		_ZN39_INTERNAL_7decfbc9_4_k_cu_89a73850_92844cuda3std3__45__cpo5beginE,(_ZN39_INTERNAL_7decfbc9_4_k_cu_89a73850_92844cuda3std3__441_GLOBAL__N__7decfbc9_4_k_cu_89a73850_92846ignoreE - _ZN39_INTERNAL_7decfbc9_4_k_cu_89a73850_92844cuda3std3__45__cpo5beginE)
_ZN39_INTERNAL_7decfbc9_4_k_cu_89a73850_92844cuda3std3__45__cpo5beginE:
	.zero		1
	.type		_ZN39_INTERNAL_7decfbc9_4_k_cu_89a73850_92844cuda3std3__441_GLOBAL__N__7decfbc9_4_k_cu_89a73850_92846ignoreE,@object
	.size		_ZN39_INTERNAL_7decfbc9_4_k_cu_89a73850_92844cuda3std3__441_GLOBAL__N__7decfbc9_4_k_cu_89a73850_92846ignoreE,(_ZN39_INTERNAL_7decfbc9_4_k_cu_89a73850_92844cute7productE - _ZN39_INTERNAL_7decfbc9_4_k_cu_89a73850_92844cuda3std3__441_GLOBAL__N__7decfbc9_4_k_cu_89a73850_92846ignoreE)
_ZN39_INTERNAL_7decfbc9_4_k_cu_89a73850_92844cuda3std3__441_GLOBAL__N__7decfbc9_4_k_cu_89a73850_92846ignoreE:
	.zero		1
	.type		_ZN39_INTERNAL_7decfbc9_4_k_cu_89a73850_92844cute7productE,@object
	.size		_ZN39_INTERNAL_7decfbc9_4_k_cu_89a73850_92844cute7productE,(_ZN39_INTERNAL_7decfbc9_4_k_cu_89a73850_92844cuda3std3__45__cpo3endE - _ZN39_INTERNAL_7decfbc9_4_k_cu_89a73850_92844cute7productE)
_ZN39_INTERNAL_7decfbc9_4_k_cu_89a73850_92844cute7productE:
	.zero		1
	.type		_ZN39_INTERNAL_7decfbc9_4_k_cu_89a73850_92844cuda3std3__45__cpo3endE,@object
	.size		_ZN39_INTERNAL_7decfbc9_4_k_cu_89a73850_92844cuda3std3__45__cpo3endE,(_ZN39_INTERNAL_7decfbc9_4_k_cu_89a73850_92844cuda3std3__419piecewise_constructE - _ZN39_INTERNAL_7decfbc9_4_k_cu_89a73850_92844cuda3std3__45__cpo3endE)
_ZN39_INTERNAL_7decfbc9_4_k_cu_89a73850_92844cuda3std3__45__cpo3endE:
	.zero		1
	.type		_ZN39_INTERNAL_7decfbc9_4_k_cu_89a73850_92844cuda3std3__419piecewise_constructE,@object
	.size		_ZN39_INTERNAL_7decfbc9_4_k_cu_89a73850_92844cuda3std3__419piecewise_constructE,(_ZN39_INTERNAL_7decfbc9_4_k_cu_89a73850_92844cuda3std3__45__cpo4cendE - _ZN39_INTERNAL_7decfbc9_4_k_cu_89a73850_92844cuda3std3__419piecewise_constructE)
_ZN39_INTERNAL_7decfbc9_4_k_cu_89a73850_92844cuda3std3__419piecewise_constructE:
	.zero		1
	.type		_ZN39_INTERNAL_7decfbc9_4_k_cu_89a73850_92844cuda3std3__45__cpo4cendE,@object
	.size		_ZN39_INTERNAL_7decfbc9_4_k_cu_89a73850_92844cuda3std3__45__cpo4cendE,(_ZN39_INTERNAL_7decfbc9_4_k_cu_89a73850_92844cuda3std6ranges3__45__cpo4swapE - _ZN39_INTERNAL_7decfbc9_4_k_cu_89a73850_92844cuda3std3__45__cpo4cendE)
_ZN39_INTERNAL_7decfbc9_4_k_cu_89a73850_92844cuda3std3__45__cpo4cendE:
	.zero		1
	.type		_ZN39_INTERNAL_7decfbc9_4_k_cu_89a73850_92844cuda3std6ranges3__45__cpo4swapE,@object
	.size		_ZN39_INTERNAL_7decfbc9_4_k_cu_89a73850_92844cuda3std6ranges3__45__cpo4swapE,(.L_11 - _ZN39_INTERNAL_7decfbc9_4_k_cu_89a73850_92844cuda3std6ranges3__45__cpo4swapE)
_ZN39_INTERNAL_7decfbc9_4_k_cu_89a73850_92844cuda3std6ranges3__45__cpo4swapE:
	.zero		1
.L_11:


//--------------------- .nv.constant0._ZN7cutlass13device_kernelINS_4gemm6kernel13GemmUniversalIN4cute5tupleIJiiiiEEENS1_10collective13CollectiveMmaINS1_35MainloopSm100TmaUmmaWarpSpecializedILi3ELi2ELi2ENS5_IJNS4_1CILi1EEESB_SB_EEEEENS5_IJNSA_ILi128EEENSA_ILi256EEESE_EEEaNS5_IJlSB_lEEEaSH_NS4_8TiledMMAINS4_8MMA_AtomIJNS4_15SM100_MMA_S8_SSIaaiLi128ELi256ELNS4_4UMMA5MajorE0ELSM_0ELNSL_8SaturateE0EEEEEENS4_6LayoutISC_NS5_IJNSA_ILi0EEESR_SR_EEEEENS5_IJNS4_10UnderscoreESU_SU_EEEEENS4_13SM90_TMA_LOADENS4_14ComposedLayoutINS4_7SwizzleILi3ELi4ELi3EEENS4_18smem_ptr_flag_bitsILi8EEENSQ_INS5_IJNSA_ILi8EEESE_EEENS5_IJSE_SB_EEEEEEEvNS4_8identityESX_S17_vS18_EENS_8epilogue10collective18CollectiveEpilogueINS1A_23Sm100TmaWarpSpecializedILi4ELi2ELi64ELb0ELb0EEEJSG_NS5_IJNSQ_ISE_SB_EENSQ_INSA_ILi64EEESB_EEEEEaSH_aSH_NS1A_6fusion15FusionCallbacksIS1E_NS1J_17LinearCombinationIaiaiLNS_15FloatRoundStyleE2EEESG_S1I_JEEENS4_5SM1004TMEM4LOAD26SM100_TMEM_LOAD_32dp32b64xESX_NSY_INSZ_ILi2ELi4ELi3EEES12_NSQ_INS5_IJS13_S1G_EEENS5_IJS1G_SB_EEEEEEENS4_39AutoVectorizingCopyWithAssumedAlignmentILi128EEENS4_14SM90_TMA_STOREES1X_S1Z_S1Z_EEEvvEEEEvNT_6ParamsE --------------------------
	.section	.nv.constant0._ZN7cutlass13device_kernelINS_4gemm6kernel13GemmUniversalIN4cute5tupleIJiiiiEEENS1_10collective13CollectiveMmaINS1_35MainloopSm100TmaUmmaWarpSpecializedILi3ELi2ELi2ENS5_IJNS4_1CILi1EEESB_SB_EEEEENS5_IJNSA_ILi128EEENSA_ILi256EEESE_EEEaNS5_IJlSB_lEEEaSH_NS4_8TiledMMAINS4_8MMA_AtomIJNS4_15SM100_MMA_S8_SSIaaiLi128ELi256ELNS4_4UMMA5MajorE0ELSM_0ELNSL_8SaturateE0EEEEEENS4_6LayoutISC_NS5_IJNSA_ILi0EEESR_SR_EEEEENS5_IJNS4_10UnderscoreESU_SU_EEEEENS4_13SM90_TMA_LOADENS4_14ComposedLayoutINS4_7SwizzleILi3ELi4ELi3EEENS4_18smem_ptr_flag_bitsILi8EEENSQ_INS5_IJNSA_ILi8EEESE_EEENS5_IJSE_SB_EEEEEEEvNS4_8identityESX_S17_vS18_EENS_8epilogue10collective18CollectiveEpilogueINS1A_23Sm100TmaWarpSpecializedILi4ELi2ELi64ELb0ELb0EEEJSG_NS5_IJNSQ_ISE_SB_EENSQ_INSA_ILi64EEESB_EEEEEaSH_aSH_NS1A_6fusion15FusionCallbacksIS1E_NS1J_17LinearCombinationIaiaiLNS_15FloatRoundStyleE2EEESG_S1I_JEEENS4_5SM1004TMEM4LOAD26SM100_TMEM_LOAD_32dp32b64xESX_NSY_INSZ_ILi2ELi4ELi3EEES12_NSQ_INS5_IJS13_S1G_EEENS5_IJS1G_SB_EEEEEEENS4_39AutoVectorizingCopyWithAssumedAlignmentILi128EEENS4_14SM90_TMA_STOREES1X_S1Z_S1Z_EEEvvEEEEvNT_6ParamsE,"a",@progbits
	.sectionflags	@""
	.align	4
.nv.constant0._ZN7cutlass13device_kernelINS_4gemm6kernel13GemmUniversalIN4cute5tupleIJiiiiEEENS1_10collective13CollectiveMmaINS1_35MainloopSm100TmaUmmaWarpSpecializedILi3ELi2ELi2ENS5_IJNS4_1CILi1EEESB_SB_EEEEENS5_IJNSA_ILi128EEENSA_ILi256EEESE_EEEaNS5_IJlSB_lEEEaSH_NS4_8TiledMMAINS4_8MMA_AtomIJNS4_15SM100_MMA_S8_SSIaaiLi128ELi256ELNS4_4UMMA5MajorE0ELSM_0ELNSL_8SaturateE0EEEEEENS4_6LayoutISC_NS5_IJNSA_ILi0EEESR_SR_EEEEENS5_IJNS4_10UnderscoreESU_SU_EEEEENS4_13SM90_TMA_LOADENS4_14ComposedLayoutINS4_7SwizzleILi3ELi4ELi3EEENS4_18smem_ptr_flag_bitsILi8EEENSQ_INS5_IJNSA_ILi8EEESE_EEENS5_IJSE_SB_EEEEEEEvNS4_8identityESX_S17_vS18_EENS_8epilogue10collective18CollectiveEpilogueINS1A_23Sm100TmaWarpSpecializedILi4ELi2ELi64ELb0ELb0EEEJSG_NS5_IJNSQ_ISE_SB_EENSQ_INSA_ILi64EEESB_EEEEEaSH_aSH_NS1A_6fusion15FusionCallbacksIS1E_NS1J_17LinearCombinationIaiaiLNS_15FloatRoundStyleE2EEESG_S1I_JEEENS4_5SM1004TMEM4LOAD26SM100_TMEM_LOAD_32dp32b64xESX_NSY_INSZ_ILi2ELi4ELi3EEES12_NSQ_INS5_IJS13_S1G_EEENS5_IJS1G_SB_EEEEEEENS4_39AutoVectorizingCopyWithAssumedAlignmentILi128EEENS4_14SM90_TMA_STOREES1X_S1Z_S1Z_EEEvvEEEEvNT_6ParamsE:
	.zero		2944


//--------------------- SYMBOLS --------------------------

	.type		.nv.reservedSmem.offset0,@object
	.size		.nv.reservedSmem.offset0,0x4
	.type		.nv.reservedSmem.cap,@object
	.size		.nv.reservedSmem.cap,0x4
	.type		__assertfail,@function
